//
// Generated by NVIDIA NVVM Compiler
//
// Compiler Build ID: CL-36424714
// Cuda compilation tools, release 13.0, V13.0.88
// Based on NVVM 20.0.0
//

.version 9.0
.target sm_100
.address_size 64

	// .globl	_leaky_relu

.visible .entry _leaky_relu(
	.param .u32 _leaky_relu_param_0,
	.param .u32 _leaky_relu_param_1,
	.param .u32 _leaky_relu_param_2,
	.param .u32 _leaky_relu_param_3,
	.param .u32 _leaky_relu_param_4
)
{


	ret;

}
	// .globl	_batch_norm
.visible .entry _batch_norm()
{


	ret;

}
	// .globl	_conv2d
.visible .entry _conv2d(
	.param .u32 _conv2d_param_0,
	.param .u64 .ptr .align 1 _conv2d_param_1,
	.param .u32 _conv2d_param_2,
	.param .u32 _conv2d_param_3,
	.param .u32 _conv2d_param_4,
	.param .u64 .ptr .align 1 _conv2d_param_5,
	.param .u64 .ptr .align 1 _conv2d_param_6,
	.param .u32 _conv2d_param_7,
	.param .u32 _conv2d_param_8,
	.param .u32 _conv2d_param_9,
	.param .u32 _conv2d_param_10,
	.param .u32 _conv2d_param_11,
	.param .u32 _conv2d_param_12,
	.param .u64 .ptr .align 1 _conv2d_param_13
)
{
	.reg .pred 	%p<94>;
	.reg .b32 	%r<504>;
	.reg .b32 	%f<266>;
	.reg .b64 	%rd<179>;

	ld.param.u64 	%rd7, [_conv2d_param_1];
	ld.param.u32 	%r218, [_conv2d_param_2];
	ld.param.u32 	%r219, [_conv2d_param_3];
	ld.param.u32 	%r220, [_conv2d_param_4];
	ld.param.u64 	%rd8, [_conv2d_param_5];
	ld.param.u64 	%rd6, [_conv2d_param_6];
	ld.param.u32 	%r221, [_conv2d_param_7];
	ld.param.u32 	%r222, [_conv2d_param_8];
	ld.param.u32 	%r223, [_conv2d_param_9];
	ld.param.u32 	%r224, [_conv2d_param_10];
	ld.param.u32 	%r225, [_conv2d_param_11];
	ld.param.u32 	%r226, [_conv2d_param_12];
	ld.param.u64 	%rd9, [_conv2d_param_13];
	cvta.to.global.u64 	%rd1, %rd8;
	cvta.to.global.u64 	%rd2, %rd7;
	cvta.to.global.u64 	%rd3, %rd9;
	setp.lt.s32 	%p1, %r224, 1;
	@%p1 bra 	$L__BB2_125;
	mov.u32 	%r1, %tid.x;
	mov.u32 	%r227, %ctaid.x;
	setp.lt.s32 	%p2, %r225, 1;
	mul.lo.s32 	%r2, %r218, %r227;
	mul.lo.s32 	%r3, %r218, %r1;
	mad.lo.s32 	%r228, %r223, %r227, %r1;
	mul.lo.s32 	%r4, %r228, %r224;
	@%p2 bra 	$L__BB2_125;
	cvta.to.global.u64 	%rd10, %rd6;
	mul.wide.u32 	%rd11, %r1, 4;
	add.s64 	%rd4, %rd10, %rd11;
	setp.lt.s32 	%p3, %r221, 1;
	@%p3 bra 	$L__BB2_96;
	setp.lt.s32 	%p23, %r222, 1;
	@%p23 bra 	$L__BB2_72;
	setp.lt.s32 	%p39, %r218, 1;
	@%p39 bra 	$L__BB2_48;
	setp.ne.s64 	%p55, %rd6, 0;
	@%p55 bra 	$L__BB2_27;
	and.b32  	%r5, %r218, 7;
	add.s32 	%r6, %r5, -1;
	and.b32  	%r7, %r218, 3;
	and.b32  	%r8, %r218, 2147483640;
	and.b32  	%r9, %r218, 1;
	neg.s32 	%r10, %r8;
	mad.lo.s32 	%r11, %r221, %r3, %r221;
	mul.lo.s32 	%r362, %r222, %r221;
	shl.b32 	%r12, %r362, 3;
	add.s32 	%r363, %r3, 2;
	mul.lo.s32 	%r13, %r221, %r363;
	add.s32 	%r364, %r3, 3;
	mul.lo.s32 	%r14, %r221, %r364;
	add.s32 	%r365, %r3, 4;
	mul.lo.s32 	%r15, %r221, %r365;
	add.s32 	%r366, %r3, 5;
	mul.lo.s32 	%r16, %r221, %r366;
	add.s32 	%r367, %r3, 6;
	mul.lo.s32 	%r17, %r221, %r367;
	add.s32 	%r368, %r3, 7;
	mul.lo.s32 	%r18, %r221, %r368;
	mul.lo.s32 	%r369, %r1, %r221;
	mul.lo.s32 	%r19, %r369, %r218;
	mul.lo.s32 	%r370, %r220, %r219;
	shl.b32 	%r20, %r370, 3;
	mov.b32 	%r444, 0;
$L__BB2_7:
	mul.lo.s32 	%r22, %r444, %r226;
	mov.b32 	%r445, 0;
$L__BB2_8:
	mul.lo.s32 	%r24, %r445, %r226;
	mov.f32 	%f246, 0f00000000;
	mov.b32 	%r446, 0;
$L__BB2_9:
	add.s32 	%r26, %r446, %r22;
	setp.gt.s32 	%p75, %r26, -1;
	setp.lt.s32 	%p76, %r26, %r219;
	and.pred  	%p77, %p75, %p76;
	not.pred 	%p79, %p77;
	@%p79 bra 	$L__BB2_13;
	add.s32 	%r374, %r11, %r446;
	mul.lo.s32 	%r27, %r222, %r374;
	add.s32 	%r375, %r13, %r446;
	mul.lo.s32 	%r28, %r222, %r375;
	add.s32 	%r376, %r14, %r446;
	mul.lo.s32 	%r29, %r222, %r376;
	add.s32 	%r377, %r15, %r446;
	mul.lo.s32 	%r30, %r222, %r377;
	add.s32 	%r378, %r16, %r446;
	mul.lo.s32 	%r31, %r222, %r378;
	add.s32 	%r379, %r17, %r446;
	mul.lo.s32 	%r32, %r222, %r379;
	add.s32 	%r380, %r18, %r446;
	mul.lo.s32 	%r33, %r222, %r380;
	add.s32 	%r381, %r19, %r446;
	mul.lo.s32 	%r34, %r222, %r381;
	mad.lo.s32 	%r382, %r219, %r2, %r219;
	add.s32 	%r383, %r382, %r22;
	add.s32 	%r384, %r383, %r446;
	mad.lo.s32 	%r35, %r220, %r384, %r24;
	add.s32 	%r385, %r2, 2;
	mad.lo.s32 	%r386, %r219, %r385, %r22;
	add.s32 	%r387, %r386, %r446;
	mad.lo.s32 	%r36, %r220, %r387, %r24;
	add.s32 	%r388, %r2, 3;
	mad.lo.s32 	%r389, %r219, %r388, %r22;
	add.s32 	%r390, %r389, %r446;
	mad.lo.s32 	%r37, %r220, %r390, %r24;
	add.s32 	%r391, %r2, 4;
	mad.lo.s32 	%r392, %r219, %r391, %r22;
	add.s32 	%r393, %r392, %r446;
	mad.lo.s32 	%r38, %r220, %r393, %r24;
	add.s32 	%r394, %r2, 5;
	mad.lo.s32 	%r395, %r219, %r394, %r22;
	add.s32 	%r396, %r395, %r446;
	mad.lo.s32 	%r39, %r220, %r396, %r24;
	add.s32 	%r397, %r2, 6;
	mad.lo.s32 	%r398, %r219, %r397, %r22;
	add.s32 	%r399, %r398, %r446;
	mad.lo.s32 	%r40, %r220, %r399, %r24;
	add.s32 	%r400, %r2, 7;
	mad.lo.s32 	%r401, %r219, %r400, %r22;
	add.s32 	%r402, %r401, %r446;
	mad.lo.s32 	%r41, %r220, %r402, %r24;
	mov.u32 	%r403, %ctaid.x;
	mul.lo.s32 	%r404, %r403, %r219;
	mad.lo.s32 	%r405, %r404, %r218, %r22;
	add.s32 	%r406, %r405, %r446;
	mad.lo.s32 	%r42, %r220, %r406, %r24;
	mov.b32 	%r447, 0;
$L__BB2_11:
	add.s32 	%r44, %r447, %r24;
	setp.gt.s32 	%p80, %r44, -1;
	setp.lt.s32 	%p81, %r44, %r220;
	and.pred  	%p82, %p80, %p81;
	@%p82 bra 	$L__BB2_16;
$L__BB2_12:
	add.s32 	%r447, %r447, 1;
	setp.eq.s32 	%p90, %r447, %r222;
	@%p90 bra 	$L__BB2_13;
	bra.uni 	$L__BB2_11;
$L__BB2_13:
	add.s32 	%r446, %r446, 1;
	setp.ne.s32 	%p91, %r446, %r221;
	@%p91 bra 	$L__BB2_9;
	add.s32 	%r442, %r4, %r444;
	mad.lo.s32 	%r443, %r442, %r225, %r445;
	mul.wide.s32 	%rd177, %r443, 4;
	add.s64 	%rd178, %rd3, %rd177;
	st.global.f32 	[%rd178], %f246;
	add.s32 	%r445, %r445, 1;
	setp.ne.s32 	%p92, %r445, %r225;
	@%p92 bra 	$L__BB2_8;
	add.s32 	%r444, %r444, 1;
	setp.eq.s32 	%p93, %r444, %r224;
	@%p93 bra 	$L__BB2_125;
	bra.uni 	$L__BB2_7;
$L__BB2_16:
	setp.lt.u32 	%p83, %r218, 8;
	mov.b32 	%r466, 0;
	@%p83 bra 	$L__BB2_19;
	add.s32 	%r463, %r27, %r447;
	add.s32 	%r462, %r28, %r447;
	add.s32 	%r461, %r29, %r447;
	add.s32 	%r460, %r30, %r447;
	add.s32 	%r459, %r31, %r447;
	add.s32 	%r458, %r32, %r447;
	add.s32 	%r457, %r33, %r447;
	add.s32 	%r456, %r34, %r447;
	add.s32 	%r455, %r35, %r447;
	add.s32 	%r454, %r36, %r447;
	add.s32 	%r453, %r37, %r447;
	add.s32 	%r452, %r38, %r447;
	add.s32 	%r451, %r39, %r447;
	add.s32 	%r450, %r40, %r447;
	add.s32 	%r449, %r41, %r447;
	add.s32 	%r448, %r42, %r447;
	mov.u32 	%r464, %r10;
$L__BB2_18:
	.pragma "nounroll";
	mul.wide.s32 	%rd117, %r448, 4;
	add.s64 	%rd118, %rd2, %rd117;
	ld.global.f32 	%f201, [%rd118];
	mul.wide.s32 	%rd119, %r456, 4;
	add.s64 	%rd120, %rd1, %rd119;
	ld.global.f32 	%f202, [%rd120];
	fma.rn.f32 	%f203, %f201, %f202, %f246;
	mul.wide.s32 	%rd121, %r455, 4;
	add.s64 	%rd122, %rd2, %rd121;
	ld.global.f32 	%f204, [%rd122];
	mul.wide.s32 	%rd123, %r463, 4;
	add.s64 	%rd124, %rd1, %rd123;
	ld.global.f32 	%f205, [%rd124];
	fma.rn.f32 	%f206, %f204, %f205, %f203;
	mul.wide.s32 	%rd125, %r454, 4;
	add.s64 	%rd126, %rd2, %rd125;
	ld.global.f32 	%f207, [%rd126];
	mul.wide.s32 	%rd127, %r462, 4;
	add.s64 	%rd128, %rd1, %rd127;
	ld.global.f32 	%f208, [%rd128];
	fma.rn.f32 	%f209, %f207, %f208, %f206;
	mul.wide.s32 	%rd129, %r453, 4;
	add.s64 	%rd130, %rd2, %rd129;
	ld.global.f32 	%f210, [%rd130];
	mul.wide.s32 	%rd131, %r461, 4;
	add.s64 	%rd132, %rd1, %rd131;
	ld.global.f32 	%f211, [%rd132];
	fma.rn.f32 	%f212, %f210, %f211, %f209;
	mul.wide.s32 	%rd133, %r452, 4;
	add.s64 	%rd134, %rd2, %rd133;
	ld.global.f32 	%f213, [%rd134];
	mul.wide.s32 	%rd135, %r460, 4;
	add.s64 	%rd136, %rd1, %rd135;
	ld.global.f32 	%f214, [%rd136];
	fma.rn.f32 	%f215, %f213, %f214, %f212;
	mul.wide.s32 	%rd137, %r451, 4;
	add.s64 	%rd138, %rd2, %rd137;
	ld.global.f32 	%f216, [%rd138];
	mul.wide.s32 	%rd139, %r459, 4;
	add.s64 	%rd140, %rd1, %rd139;
	ld.global.f32 	%f217, [%rd140];
	fma.rn.f32 	%f218, %f216, %f217, %f215;
	mul.wide.s32 	%rd141, %r450, 4;
	add.s64 	%rd142, %rd2, %rd141;
	ld.global.f32 	%f219, [%rd142];
	mul.wide.s32 	%rd143, %r458, 4;
	add.s64 	%rd144, %rd1, %rd143;
	ld.global.f32 	%f220, [%rd144];
	fma.rn.f32 	%f221, %f219, %f220, %f218;
	mul.wide.s32 	%rd145, %r449, 4;
	add.s64 	%rd146, %rd2, %rd145;
	ld.global.f32 	%f222, [%rd146];
	mul.wide.s32 	%rd147, %r457, 4;
	add.s64 	%rd148, %rd1, %rd147;
	ld.global.f32 	%f223, [%rd148];
	fma.rn.f32 	%f246, %f222, %f223, %f221;
	add.s32 	%r464, %r464, 8;
	add.s32 	%r463, %r463, %r12;
	add.s32 	%r462, %r462, %r12;
	add.s32 	%r461, %r461, %r12;
	add.s32 	%r460, %r460, %r12;
	add.s32 	%r459, %r459, %r12;
	add.s32 	%r458, %r458, %r12;
	add.s32 	%r457, %r457, %r12;
	add.s32 	%r456, %r456, %r12;
	add.s32 	%r455, %r455, %r20;
	add.s32 	%r454, %r454, %r20;
	add.s32 	%r453, %r453, %r20;
	add.s32 	%r452, %r452, %r20;
	add.s32 	%r451, %r451, %r20;
	add.s32 	%r450, %r450, %r20;
	add.s32 	%r449, %r449, %r20;
	add.s32 	%r448, %r448, %r20;
	setp.ne.s32 	%p84, %r464, 0;
	mov.u32 	%r466, %r8;
	@%p84 bra 	$L__BB2_18;
$L__BB2_19:
	setp.eq.s32 	%p85, %r5, 0;
	@%p85 bra 	$L__BB2_12;
	setp.lt.u32 	%p86, %r6, 3;
	@%p86 bra 	$L__BB2_22;
	add.s32 	%r408, %r466, %r2;
	mad.lo.s32 	%r409, %r408, %r219, %r26;
	mad.lo.s32 	%r410, %r409, %r220, %r44;
	add.s32 	%r411, %r466, %r3;
	mad.lo.s32 	%r412, %r411, %r221, %r446;
	mad.lo.s32 	%r413, %r412, %r222, %r447;
	mul.wide.s32 	%rd149, %r410, 4;
	add.s64 	%rd150, %rd2, %rd149;
	ld.global.f32 	%f225, [%rd150];
	mul.wide.s32 	%rd151, %r413, 4;
	add.s64 	%rd152, %rd1, %rd151;
	ld.global.f32 	%f226, [%rd152];
	fma.rn.f32 	%f227, %f225, %f226, %f246;
	add.s32 	%r414, %r409, %r219;
	mad.lo.s32 	%r415, %r414, %r220, %r44;
	add.s32 	%r416, %r412, %r221;
	mad.lo.s32 	%r417, %r416, %r222, %r447;
	mul.wide.s32 	%rd153, %r415, 4;
	add.s64 	%rd154, %rd2, %rd153;
	ld.global.f32 	%f228, [%rd154];
	mul.wide.s32 	%rd155, %r417, 4;
	add.s64 	%rd156, %rd1, %rd155;
	ld.global.f32 	%f229, [%rd156];
	fma.rn.f32 	%f230, %f228, %f229, %f227;
	add.s32 	%r418, %r414, %r219;
	mad.lo.s32 	%r419, %r418, %r220, %r44;
	add.s32 	%r420, %r416, %r221;
	mad.lo.s32 	%r421, %r420, %r222, %r447;
	mul.wide.s32 	%rd157, %r419, 4;
	add.s64 	%rd158, %rd2, %rd157;
	ld.global.f32 	%f231, [%rd158];
	mul.wide.s32 	%rd159, %r421, 4;
	add.s64 	%rd160, %rd1, %rd159;
	ld.global.f32 	%f232, [%rd160];
	fma.rn.f32 	%f233, %f231, %f232, %f230;
	add.s32 	%r422, %r418, %r219;
	mad.lo.s32 	%r423, %r422, %r220, %r44;
	add.s32 	%r424, %r420, %r221;
	mad.lo.s32 	%r425, %r424, %r222, %r447;
	mul.wide.s32 	%rd161, %r423, 4;
	add.s64 	%rd162, %rd2, %rd161;
	ld.global.f32 	%f234, [%rd162];
	mul.wide.s32 	%rd163, %r425, 4;
	add.s64 	%rd164, %rd1, %rd163;
	ld.global.f32 	%f235, [%rd164];
	fma.rn.f32 	%f246, %f234, %f235, %f233;
	add.s32 	%r466, %r466, 4;
$L__BB2_22:
	setp.eq.s32 	%p87, %r7, 0;
	@%p87 bra 	$L__BB2_12;
	setp.eq.s32 	%p88, %r7, 1;
	@%p88 bra 	$L__BB2_25;
	add.s32 	%r426, %r466, %r2;
	mad.lo.s32 	%r427, %r426, %r219, %r26;
	mad.lo.s32 	%r428, %r427, %r220, %r44;
	add.s32 	%r429, %r466, %r3;
	mad.lo.s32 	%r430, %r429, %r221, %r446;
	mad.lo.s32 	%r431, %r430, %r222, %r447;
	mul.wide.s32 	%rd165, %r428, 4;
	add.s64 	%rd166, %rd2, %rd165;
	ld.global.f32 	%f237, [%rd166];
	mul.wide.s32 	%rd167, %r431, 4;
	add.s64 	%rd168, %rd1, %rd167;
	ld.global.f32 	%f238, [%rd168];
	fma.rn.f32 	%f239, %f237, %f238, %f246;
	add.s32 	%r432, %r427, %r219;
	mad.lo.s32 	%r433, %r432, %r220, %r44;
	add.s32 	%r434, %r430, %r221;
	mad.lo.s32 	%r435, %r434, %r222, %r447;
	mul.wide.s32 	%rd169, %r433, 4;
	add.s64 	%rd170, %rd2, %rd169;
	ld.global.f32 	%f240, [%rd170];
	mul.wide.s32 	%rd171, %r435, 4;
	add.s64 	%rd172, %rd1, %rd171;
	ld.global.f32 	%f241, [%rd172];
	fma.rn.f32 	%f246, %f240, %f241, %f239;
	add.s32 	%r466, %r466, 2;
$L__BB2_25:
	setp.eq.s32 	%p89, %r9, 0;
	@%p89 bra 	$L__BB2_12;
	add.s32 	%r436, %r466, %r2;
	mad.lo.s32 	%r437, %r436, %r219, %r26;
	mad.lo.s32 	%r438, %r437, %r220, %r44;
	add.s32 	%r439, %r466, %r3;
	mad.lo.s32 	%r440, %r439, %r221, %r446;
	mad.lo.s32 	%r441, %r440, %r222, %r447;
	mul.wide.s32 	%rd173, %r438, 4;
	add.s64 	%rd174, %rd2, %rd173;
	ld.global.f32 	%f242, [%rd174];
	mul.wide.s32 	%rd175, %r441, 4;
	add.s64 	%rd176, %rd1, %rd175;
	ld.global.f32 	%f243, [%rd176];
	fma.rn.f32 	%f246, %f242, %f243, %f246;
	bra.uni 	$L__BB2_12;
$L__BB2_27:
	and.b32  	%r104, %r218, 7;
	add.s32 	%r105, %r104, -1;
	and.b32  	%r106, %r218, 3;
	and.b32  	%r107, %r218, 2147483640;
	and.b32  	%r108, %r218, 1;
	mov.b32 	%r468, 0;
$L__BB2_28:
	mul.lo.s32 	%r110, %r468, %r226;
	add.s32 	%r287, %r4, %r468;
	mul.lo.s32 	%r111, %r287, %r225;
	mov.b32 	%r469, 0;
$L__BB2_29:
	mul.lo.s32 	%r113, %r469, %r226;
	ld.global.f32 	%f154, [%rd4];
	add.f32 	%f257, %f154, 0f00000000;
	mov.b32 	%r470, 0;
$L__BB2_30:
	add.s32 	%r115, %r470, %r110;
	setp.gt.s32 	%p56, %r115, -1;
	setp.lt.s32 	%p57, %r115, %r219;
	and.pred  	%p58, %p56, %p57;
	not.pred 	%p60, %p58;
	@%p60 bra 	$L__BB2_34;
	mov.b32 	%r471, 0;
$L__BB2_32:
	add.s32 	%r117, %r471, %r113;
	setp.gt.s32 	%p61, %r117, -1;
	setp.lt.s32 	%p62, %r117, %r220;
	and.pred  	%p63, %p61, %p62;
	@%p63 bra 	$L__BB2_37;
$L__BB2_33:
	add.s32 	%r471, %r471, 1;
	setp.eq.s32 	%p71, %r471, %r222;
	@%p71 bra 	$L__BB2_34;
	bra.uni 	$L__BB2_32;
$L__BB2_34:
	add.s32 	%r470, %r470, 1;
	setp.ne.s32 	%p72, %r470, %r221;
	@%p72 bra 	$L__BB2_30;
	add.s32 	%r360, %r469, %r111;
	mul.wide.s32 	%rd115, %r360, 4;
	add.s64 	%rd116, %rd3, %rd115;
	st.global.f32 	[%rd116], %f257;
	add.s32 	%r469, %r469, 1;
	setp.ne.s32 	%p73, %r469, %r225;
	@%p73 bra 	$L__BB2_29;
	add.s32 	%r468, %r468, 1;
	setp.eq.s32 	%p74, %r468, %r224;
	@%p74 bra 	$L__BB2_125;
	bra.uni 	$L__BB2_28;
$L__BB2_37:
	setp.lt.u32 	%p64, %r218, 8;
	mov.b32 	%r474, 0;
	@%p64 bra 	$L__BB2_40;
	mov.b32 	%r472, 0;
$L__BB2_39:
	.pragma "nounroll";
	add.s32 	%r292, %r472, %r2;
	mad.lo.s32 	%r293, %r292, %r219, %r115;
	mad.lo.s32 	%r294, %r293, %r220, %r117;
	add.s32 	%r295, %r472, %r3;
	mad.lo.s32 	%r296, %r295, %r221, %r470;
	mad.lo.s32 	%r297, %r296, %r222, %r471;
	mul.wide.s32 	%rd55, %r294, 4;
	add.s64 	%rd56, %rd2, %rd55;
	ld.global.f32 	%f156, [%rd56];
	mul.wide.s32 	%rd57, %r297, 4;
	add.s64 	%rd58, %rd1, %rd57;
	ld.global.f32 	%f157, [%rd58];
	fma.rn.f32 	%f158, %f156, %f157, %f257;
	add.s32 	%r298, %r293, %r219;
	mad.lo.s32 	%r299, %r298, %r220, %r117;
	add.s32 	%r300, %r296, %r221;
	mad.lo.s32 	%r301, %r300, %r222, %r471;
	mul.wide.s32 	%rd59, %r299, 4;
	add.s64 	%rd60, %rd2, %rd59;
	ld.global.f32 	%f159, [%rd60];
	mul.wide.s32 	%rd61, %r301, 4;
	add.s64 	%rd62, %rd1, %rd61;
	ld.global.f32 	%f160, [%rd62];
	fma.rn.f32 	%f161, %f159, %f160, %f158;
	add.s32 	%r302, %r298, %r219;
	mad.lo.s32 	%r303, %r302, %r220, %r117;
	add.s32 	%r304, %r300, %r221;
	mad.lo.s32 	%r305, %r304, %r222, %r471;
	mul.wide.s32 	%rd63, %r303, 4;
	add.s64 	%rd64, %rd2, %rd63;
	ld.global.f32 	%f162, [%rd64];
	mul.wide.s32 	%rd65, %r305, 4;
	add.s64 	%rd66, %rd1, %rd65;
	ld.global.f32 	%f163, [%rd66];
	fma.rn.f32 	%f164, %f162, %f163, %f161;
	add.s32 	%r306, %r302, %r219;
	mad.lo.s32 	%r307, %r306, %r220, %r117;
	add.s32 	%r308, %r304, %r221;
	mad.lo.s32 	%r309, %r308, %r222, %r471;
	mul.wide.s32 	%rd67, %r307, 4;
	add.s64 	%rd68, %rd2, %rd67;
	ld.global.f32 	%f165, [%rd68];
	mul.wide.s32 	%rd69, %r309, 4;
	add.s64 	%rd70, %rd1, %rd69;
	ld.global.f32 	%f166, [%rd70];
	fma.rn.f32 	%f167, %f165, %f166, %f164;
	add.s32 	%r310, %r306, %r219;
	mad.lo.s32 	%r311, %r310, %r220, %r117;
	add.s32 	%r312, %r308, %r221;
	mad.lo.s32 	%r313, %r312, %r222, %r471;
	mul.wide.s32 	%rd71, %r311, 4;
	add.s64 	%rd72, %rd2, %rd71;
	ld.global.f32 	%f168, [%rd72];
	mul.wide.s32 	%rd73, %r313, 4;
	add.s64 	%rd74, %rd1, %rd73;
	ld.global.f32 	%f169, [%rd74];
	fma.rn.f32 	%f170, %f168, %f169, %f167;
	add.s32 	%r314, %r310, %r219;
	mad.lo.s32 	%r315, %r314, %r220, %r117;
	add.s32 	%r316, %r312, %r221;
	mad.lo.s32 	%r317, %r316, %r222, %r471;
	mul.wide.s32 	%rd75, %r315, 4;
	add.s64 	%rd76, %rd2, %rd75;
	ld.global.f32 	%f171, [%rd76];
	mul.wide.s32 	%rd77, %r317, 4;
	add.s64 	%rd78, %rd1, %rd77;
	ld.global.f32 	%f172, [%rd78];
	fma.rn.f32 	%f173, %f171, %f172, %f170;
	add.s32 	%r318, %r314, %r219;
	mad.lo.s32 	%r319, %r318, %r220, %r117;
	add.s32 	%r320, %r316, %r221;
	mad.lo.s32 	%r321, %r320, %r222, %r471;
	mul.wide.s32 	%rd79, %r319, 4;
	add.s64 	%rd80, %rd2, %rd79;
	ld.global.f32 	%f174, [%rd80];
	mul.wide.s32 	%rd81, %r321, 4;
	add.s64 	%rd82, %rd1, %rd81;
	ld.global.f32 	%f175, [%rd82];
	fma.rn.f32 	%f176, %f174, %f175, %f173;
	add.s32 	%r322, %r318, %r219;
	mad.lo.s32 	%r323, %r322, %r220, %r117;
	add.s32 	%r324, %r320, %r221;
	mad.lo.s32 	%r325, %r324, %r222, %r471;
	mul.wide.s32 	%rd83, %r323, 4;
	add.s64 	%rd84, %rd2, %rd83;
	ld.global.f32 	%f177, [%rd84];
	mul.wide.s32 	%rd85, %r325, 4;
	add.s64 	%rd86, %rd1, %rd85;
	ld.global.f32 	%f178, [%rd86];
	fma.rn.f32 	%f257, %f177, %f178, %f176;
	add.s32 	%r472, %r472, 8;
	setp.ne.s32 	%p65, %r472, %r107;
	mov.u32 	%r474, %r107;
	@%p65 bra 	$L__BB2_39;
$L__BB2_40:
	setp.eq.s32 	%p66, %r104, 0;
	@%p66 bra 	$L__BB2_33;
	setp.lt.u32 	%p67, %r105, 3;
	@%p67 bra 	$L__BB2_43;
	add.s32 	%r326, %r474, %r2;
	mad.lo.s32 	%r327, %r326, %r219, %r115;
	mad.lo.s32 	%r328, %r327, %r220, %r117;
	add.s32 	%r329, %r474, %r3;
	mad.lo.s32 	%r330, %r329, %r221, %r470;
	mad.lo.s32 	%r331, %r330, %r222, %r471;
	mul.wide.s32 	%rd87, %r328, 4;
	add.s64 	%rd88, %rd2, %rd87;
	ld.global.f32 	%f180, [%rd88];
	mul.wide.s32 	%rd89, %r331, 4;
	add.s64 	%rd90, %rd1, %rd89;
	ld.global.f32 	%f181, [%rd90];
	fma.rn.f32 	%f182, %f180, %f181, %f257;
	add.s32 	%r332, %r327, %r219;
	mad.lo.s32 	%r333, %r332, %r220, %r117;
	add.s32 	%r334, %r330, %r221;
	mad.lo.s32 	%r335, %r334, %r222, %r471;
	mul.wide.s32 	%rd91, %r333, 4;
	add.s64 	%rd92, %rd2, %rd91;
	ld.global.f32 	%f183, [%rd92];
	mul.wide.s32 	%rd93, %r335, 4;
	add.s64 	%rd94, %rd1, %rd93;
	ld.global.f32 	%f184, [%rd94];
	fma.rn.f32 	%f185, %f183, %f184, %f182;
	add.s32 	%r336, %r332, %r219;
	mad.lo.s32 	%r337, %r336, %r220, %r117;
	add.s32 	%r338, %r334, %r221;
	mad.lo.s32 	%r339, %r338, %r222, %r471;
	mul.wide.s32 	%rd95, %r337, 4;
	add.s64 	%rd96, %rd2, %rd95;
	ld.global.f32 	%f186, [%rd96];
	mul.wide.s32 	%rd97, %r339, 4;
	add.s64 	%rd98, %rd1, %rd97;
	ld.global.f32 	%f187, [%rd98];
	fma.rn.f32 	%f188, %f186, %f187, %f185;
	add.s32 	%r340, %r336, %r219;
	mad.lo.s32 	%r341, %r340, %r220, %r117;
	add.s32 	%r342, %r338, %r221;
	mad.lo.s32 	%r343, %r342, %r222, %r471;
	mul.wide.s32 	%rd99, %r341, 4;
	add.s64 	%rd100, %rd2, %rd99;
	ld.global.f32 	%f189, [%rd100];
	mul.wide.s32 	%rd101, %r343, 4;
	add.s64 	%rd102, %rd1, %rd101;
	ld.global.f32 	%f190, [%rd102];
	fma.rn.f32 	%f257, %f189, %f190, %f188;
	add.s32 	%r474, %r474, 4;
$L__BB2_43:
	setp.eq.s32 	%p68, %r106, 0;
	@%p68 bra 	$L__BB2_33;
	setp.eq.s32 	%p69, %r106, 1;
	@%p69 bra 	$L__BB2_46;
	add.s32 	%r344, %r474, %r2;
	mad.lo.s32 	%r345, %r344, %r219, %r115;
	mad.lo.s32 	%r346, %r345, %r220, %r117;
	add.s32 	%r347, %r474, %r3;
	mad.lo.s32 	%r348, %r347, %r221, %r470;
	mad.lo.s32 	%r349, %r348, %r222, %r471;
	mul.wide.s32 	%rd103, %r346, 4;
	add.s64 	%rd104, %rd2, %rd103;
	ld.global.f32 	%f192, [%rd104];
	mul.wide.s32 	%rd105, %r349, 4;
	add.s64 	%rd106, %rd1, %rd105;
	ld.global.f32 	%f193, [%rd106];
	fma.rn.f32 	%f194, %f192, %f193, %f257;
	add.s32 	%r350, %r345, %r219;
	mad.lo.s32 	%r351, %r350, %r220, %r117;
	add.s32 	%r352, %r348, %r221;
	mad.lo.s32 	%r353, %r352, %r222, %r471;
	mul.wide.s32 	%rd107, %r351, 4;
	add.s64 	%rd108, %rd2, %rd107;
	ld.global.f32 	%f195, [%rd108];
	mul.wide.s32 	%rd109, %r353, 4;
	add.s64 	%rd110, %rd1, %rd109;
	ld.global.f32 	%f196, [%rd110];
	fma.rn.f32 	%f257, %f195, %f196, %f194;
	add.s32 	%r474, %r474, 2;
$L__BB2_46:
	setp.eq.s32 	%p70, %r108, 0;
	@%p70 bra 	$L__BB2_33;
	add.s32 	%r354, %r474, %r2;
	mad.lo.s32 	%r355, %r354, %r219, %r115;
	mad.lo.s32 	%r356, %r355, %r220, %r117;
	add.s32 	%r357, %r474, %r3;
	mad.lo.s32 	%r358, %r357, %r221, %r470;
	mad.lo.s32 	%r359, %r358, %r222, %r471;
	mul.wide.s32 	%rd111, %r356, 4;
	add.s64 	%rd112, %rd2, %rd111;
	ld.global.f32 	%f197, [%rd112];
	mul.wide.s32 	%rd113, %r359, 4;
	add.s64 	%rd114, %rd1, %rd113;
	ld.global.f32 	%f198, [%rd114];
	fma.rn.f32 	%f257, %f197, %f198, %f257;
	bra.uni 	$L__BB2_33;
$L__BB2_48:
	setp.ne.s64 	%p40, %rd6, 0;
	@%p40 bra 	$L__BB2_59;
	add.s32 	%r129, %r225, -1;
	and.b32  	%r130, %r225, 3;
	and.b32  	%r131, %r225, 2147483644;
	and.b32  	%r132, %r225, 1;
	mov.b32 	%r476, 0;
$L__BB2_50:
	setp.lt.u32 	%p49, %r129, 3;
	add.s32 	%r277, %r4, %r476;
	mul.lo.s32 	%r134, %r277, %r225;
	mov.b32 	%r479, 0;
	@%p49 bra 	$L__BB2_53;
	mov.b32 	%r477, 0;
$L__BB2_52:
	.pragma "nounroll";
	add.s32 	%r279, %r477, %r134;
	mul.wide.s32 	%rd49, %r279, 4;
	add.s64 	%rd50, %rd3, %rd49;
	mov.b32 	%r280, 0;
	st.global.u32 	[%rd50], %r280;
	st.global.u32 	[%rd50+4], %r280;
	st.global.u32 	[%rd50+8], %r280;
	st.global.u32 	[%rd50+12], %r280;
	add.s32 	%r477, %r477, 4;
	setp.ne.s32 	%p50, %r477, %r131;
	mov.u32 	%r479, %r131;
	@%p50 bra 	$L__BB2_52;
$L__BB2_53:
	setp.eq.s32 	%p51, %r130, 0;
	@%p51 bra 	$L__BB2_58;
	setp.eq.s32 	%p52, %r130, 1;
	@%p52 bra 	$L__BB2_56;
	add.s32 	%r281, %r479, %r134;
	mul.wide.s32 	%rd51, %r281, 4;
	add.s64 	%rd52, %rd3, %rd51;
	mov.b32 	%r282, 0;
	st.global.u32 	[%rd52], %r282;
	st.global.u32 	[%rd52+4], %r282;
	add.s32 	%r479, %r479, 2;
$L__BB2_56:
	setp.eq.s32 	%p53, %r132, 0;
	@%p53 bra 	$L__BB2_58;
	add.s32 	%r283, %r479, %r134;
	mul.wide.s32 	%rd53, %r283, 4;
	add.s64 	%rd54, %rd3, %rd53;
	mov.b32 	%r284, 0;
	st.global.u32 	[%rd54], %r284;
$L__BB2_58:
	add.s32 	%r476, %r476, 1;
	setp.eq.s32 	%p54, %r476, %r224;
	@%p54 bra 	$L__BB2_125;
	bra.uni 	$L__BB2_50;
$L__BB2_59:
	add.s32 	%r141, %r225, -1;
	and.b32  	%r142, %r225, 7;
	add.s32 	%r143, %r142, -1;
	and.b32  	%r144, %r225, 3;
	and.b32  	%r145, %r225, 2147483640;
	and.b32  	%r146, %r225, 1;
	mov.b32 	%r480, 0;
$L__BB2_60:
	setp.lt.u32 	%p41, %r141, 7;
	add.s32 	%r269, %r4, %r480;
	mul.lo.s32 	%r148, %r269, %r225;
	mov.b32 	%r483, 0;
	@%p41 bra 	$L__BB2_63;
	mov.b32 	%r481, 0;
$L__BB2_62:
	.pragma "nounroll";
	ld.global.f32 	%f124, [%rd4];
	add.f32 	%f125, %f124, 0f00000000;
	add.s32 	%r271, %r481, %r148;
	mul.wide.s32 	%rd41, %r271, 4;
	add.s64 	%rd42, %rd3, %rd41;
	st.global.f32 	[%rd42], %f125;
	ld.global.f32 	%f126, [%rd4];
	add.f32 	%f127, %f126, 0f00000000;
	st.global.f32 	[%rd42+4], %f127;
	ld.global.f32 	%f128, [%rd4];
	add.f32 	%f129, %f128, 0f00000000;
	st.global.f32 	[%rd42+8], %f129;
	ld.global.f32 	%f130, [%rd4];
	add.f32 	%f131, %f130, 0f00000000;
	st.global.f32 	[%rd42+12], %f131;
	ld.global.f32 	%f132, [%rd4];
	add.f32 	%f133, %f132, 0f00000000;
	st.global.f32 	[%rd42+16], %f133;
	ld.global.f32 	%f134, [%rd4];
	add.f32 	%f135, %f134, 0f00000000;
	st.global.f32 	[%rd42+20], %f135;
	ld.global.f32 	%f136, [%rd4];
	add.f32 	%f137, %f136, 0f00000000;
	st.global.f32 	[%rd42+24], %f137;
	ld.global.f32 	%f138, [%rd4];
	add.f32 	%f139, %f138, 0f00000000;
	st.global.f32 	[%rd42+28], %f139;
	add.s32 	%r481, %r481, 8;
	setp.ne.s32 	%p42, %r481, %r145;
	mov.u32 	%r483, %r145;
	@%p42 bra 	$L__BB2_62;
$L__BB2_63:
	setp.eq.s32 	%p43, %r142, 0;
	@%p43 bra 	$L__BB2_71;
	setp.lt.u32 	%p44, %r143, 3;
	@%p44 bra 	$L__BB2_66;
	ld.global.f32 	%f140, [%rd4];
	add.f32 	%f141, %f140, 0f00000000;
	add.s32 	%r272, %r483, %r148;
	mul.wide.s32 	%rd43, %r272, 4;
	add.s64 	%rd44, %rd3, %rd43;
	st.global.f32 	[%rd44], %f141;
	ld.global.f32 	%f142, [%rd4];
	add.f32 	%f143, %f142, 0f00000000;
	st.global.f32 	[%rd44+4], %f143;
	ld.global.f32 	%f144, [%rd4];
	add.f32 	%f145, %f144, 0f00000000;
	st.global.f32 	[%rd44+8], %f145;
	ld.global.f32 	%f146, [%rd4];
	add.f32 	%f147, %f146, 0f00000000;
	st.global.f32 	[%rd44+12], %f147;
	add.s32 	%r483, %r483, 4;
$L__BB2_66:
	setp.eq.s32 	%p45, %r144, 0;
	@%p45 bra 	$L__BB2_71;
	setp.eq.s32 	%p46, %r144, 1;
	@%p46 bra 	$L__BB2_69;
	ld.global.f32 	%f148, [%rd4];
	add.f32 	%f149, %f148, 0f00000000;
	add.s32 	%r273, %r483, %r148;
	mul.wide.s32 	%rd45, %r273, 4;
	add.s64 	%rd46, %rd3, %rd45;
	st.global.f32 	[%rd46], %f149;
	ld.global.f32 	%f150, [%rd4];
	add.f32 	%f151, %f150, 0f00000000;
	st.global.f32 	[%rd46+4], %f151;
	add.s32 	%r483, %r483, 2;
$L__BB2_69:
	setp.eq.s32 	%p47, %r146, 0;
	@%p47 bra 	$L__BB2_71;
	ld.global.f32 	%f152, [%rd4];
	add.f32 	%f153, %f152, 0f00000000;
	add.s32 	%r274, %r483, %r148;
	mul.wide.s32 	%rd47, %r274, 4;
	add.s64 	%rd48, %rd3, %rd47;
	st.global.f32 	[%rd48], %f153;
$L__BB2_71:
	add.s32 	%r480, %r480, 1;
	setp.eq.s32 	%p48, %r480, %r224;
	@%p48 bra 	$L__BB2_125;
	bra.uni 	$L__BB2_60;
$L__BB2_72:
	setp.ne.s64 	%p24, %rd6, 0;
	@%p24 bra 	$L__BB2_83;
	add.s32 	%r157, %r225, -1;
	and.b32  	%r158, %r225, 3;
	and.b32  	%r159, %r225, 2147483644;
	and.b32  	%r160, %r225, 1;
	mov.b32 	%r485, 0;
$L__BB2_74:
	setp.lt.u32 	%p33, %r157, 3;
	add.s32 	%r259, %r4, %r485;
	mul.lo.s32 	%r162, %r259, %r225;
	mov.b32 	%r488, 0;
	@%p33 bra 	$L__BB2_77;
	mov.b32 	%r486, 0;
$L__BB2_76:
	.pragma "nounroll";
	add.s32 	%r261, %r486, %r162;
	mul.wide.s32 	%rd35, %r261, 4;
	add.s64 	%rd36, %rd3, %rd35;
	mov.b32 	%r262, 0;
	st.global.u32 	[%rd36], %r262;
	st.global.u32 	[%rd36+4], %r262;
	st.global.u32 	[%rd36+8], %r262;
	st.global.u32 	[%rd36+12], %r262;
	add.s32 	%r486, %r486, 4;
	setp.ne.s32 	%p34, %r486, %r159;
	mov.u32 	%r488, %r159;
	@%p34 bra 	$L__BB2_76;
$L__BB2_77:
	setp.eq.s32 	%p35, %r158, 0;
	@%p35 bra 	$L__BB2_82;
	setp.eq.s32 	%p36, %r158, 1;
	@%p36 bra 	$L__BB2_80;
	add.s32 	%r263, %r488, %r162;
	mul.wide.s32 	%rd37, %r263, 4;
	add.s64 	%rd38, %rd3, %rd37;
	mov.b32 	%r264, 0;
	st.global.u32 	[%rd38], %r264;
	st.global.u32 	[%rd38+4], %r264;
	add.s32 	%r488, %r488, 2;
$L__BB2_80:
	setp.eq.s32 	%p37, %r160, 0;
	@%p37 bra 	$L__BB2_82;
	add.s32 	%r265, %r488, %r162;
	mul.wide.s32 	%rd39, %r265, 4;
	add.s64 	%rd40, %rd3, %rd39;
	mov.b32 	%r266, 0;
	st.global.u32 	[%rd40], %r266;
$L__BB2_82:
	add.s32 	%r485, %r485, 1;
	setp.eq.s32 	%p38, %r485, %r224;
	@%p38 bra 	$L__BB2_125;
	bra.uni 	$L__BB2_74;
$L__BB2_83:
	add.s32 	%r169, %r225, -1;
	and.b32  	%r170, %r225, 7;
	add.s32 	%r171, %r170, -1;
	and.b32  	%r172, %r225, 3;
	and.b32  	%r173, %r225, 2147483640;
	and.b32  	%r174, %r225, 1;
	mov.b32 	%r489, 0;
$L__BB2_84:
	setp.lt.u32 	%p25, %r169, 7;
	add.s32 	%r251, %r4, %r489;
	mul.lo.s32 	%r176, %r251, %r225;
	mov.b32 	%r492, 0;
	@%p25 bra 	$L__BB2_87;
	mov.b32 	%r490, 0;
$L__BB2_86:
	.pragma "nounroll";
	ld.global.f32 	%f94, [%rd4];
	add.f32 	%f95, %f94, 0f00000000;
	add.s32 	%r253, %r490, %r176;
	mul.wide.s32 	%rd27, %r253, 4;
	add.s64 	%rd28, %rd3, %rd27;
	st.global.f32 	[%rd28], %f95;
	ld.global.f32 	%f96, [%rd4];
	add.f32 	%f97, %f96, 0f00000000;
	st.global.f32 	[%rd28+4], %f97;
	ld.global.f32 	%f98, [%rd4];
	add.f32 	%f99, %f98, 0f00000000;
	st.global.f32 	[%rd28+8], %f99;
	ld.global.f32 	%f100, [%rd4];
	add.f32 	%f101, %f100, 0f00000000;
	st.global.f32 	[%rd28+12], %f101;
	ld.global.f32 	%f102, [%rd4];
	add.f32 	%f103, %f102, 0f00000000;
	st.global.f32 	[%rd28+16], %f103;
	ld.global.f32 	%f104, [%rd4];
	add.f32 	%f105, %f104, 0f00000000;
	st.global.f32 	[%rd28+20], %f105;
	ld.global.f32 	%f106, [%rd4];
	add.f32 	%f107, %f106, 0f00000000;
	st.global.f32 	[%rd28+24], %f107;
	ld.global.f32 	%f108, [%rd4];
	add.f32 	%f109, %f108, 0f00000000;
	st.global.f32 	[%rd28+28], %f109;
	add.s32 	%r490, %r490, 8;
	setp.ne.s32 	%p26, %r490, %r173;
	mov.u32 	%r492, %r173;
	@%p26 bra 	$L__BB2_86;
$L__BB2_87:
	setp.eq.s32 	%p27, %r170, 0;
	@%p27 bra 	$L__BB2_95;
	setp.lt.u32 	%p28, %r171, 3;
	@%p28 bra 	$L__BB2_90;
	ld.global.f32 	%f110, [%rd4];
	add.f32 	%f111, %f110, 0f00000000;
	add.s32 	%r254, %r492, %r176;
	mul.wide.s32 	%rd29, %r254, 4;
	add.s64 	%rd30, %rd3, %rd29;
	st.global.f32 	[%rd30], %f111;
	ld.global.f32 	%f112, [%rd4];
	add.f32 	%f113, %f112, 0f00000000;
	st.global.f32 	[%rd30+4], %f113;
	ld.global.f32 	%f114, [%rd4];
	add.f32 	%f115, %f114, 0f00000000;
	st.global.f32 	[%rd30+8], %f115;
	ld.global.f32 	%f116, [%rd4];
	add.f32 	%f117, %f116, 0f00000000;
	st.global.f32 	[%rd30+12], %f117;
	add.s32 	%r492, %r492, 4;
$L__BB2_90:
	setp.eq.s32 	%p29, %r172, 0;
	@%p29 bra 	$L__BB2_95;
	setp.eq.s32 	%p30, %r172, 1;
	@%p30 bra 	$L__BB2_93;
	ld.global.f32 	%f118, [%rd4];
	add.f32 	%f119, %f118, 0f00000000;
	add.s32 	%r255, %r492, %r176;
	mul.wide.s32 	%rd31, %r255, 4;
	add.s64 	%rd32, %rd3, %rd31;
	st.global.f32 	[%rd32], %f119;
	ld.global.f32 	%f120, [%rd4];
	add.f32 	%f121, %f120, 0f00000000;
	st.global.f32 	[%rd32+4], %f121;
	add.s32 	%r492, %r492, 2;
$L__BB2_93:
	setp.eq.s32 	%p31, %r174, 0;
	@%p31 bra 	$L__BB2_95;
	ld.global.f32 	%f122, [%rd4];
	add.f32 	%f123, %f122, 0f00000000;
	add.s32 	%r256, %r492, %r176;
	mul.wide.s32 	%rd33, %r256, 4;
	add.s64 	%rd34, %rd3, %rd33;
	st.global.f32 	[%rd34], %f123;
$L__BB2_95:
	add.s32 	%r489, %r489, 1;
	setp.eq.s32 	%p32, %r489, %r224;
	@%p32 bra 	$L__BB2_125;
	bra.uni 	$L__BB2_84;
$L__BB2_96:
	setp.ne.s64 	%p4, %rd6, 0;
	@%p4 bra 	$L__BB2_110;
	add.s32 	%r185, %r225, -1;
	and.b32  	%r186, %r225, 7;
	add.s32 	%r187, %r186, -1;
	and.b32  	%r188, %r225, 3;
	and.b32  	%r189, %r225, 2147483640;
	and.b32  	%r190, %r225, 1;
	mov.b32 	%r494, 0;
$L__BB2_98:
	setp.lt.u32 	%p15, %r185, 7;
	add.s32 	%r239, %r4, %r494;
	mul.lo.s32 	%r192, %r239, %r225;
	mov.b32 	%r497, 0;
	@%p15 bra 	$L__BB2_101;
	mov.b32 	%r495, 0;
$L__BB2_100:
	.pragma "nounroll";
	add.s32 	%r241, %r495, %r192;
	mul.wide.s32 	%rd19, %r241, 4;
	add.s64 	%rd20, %rd3, %rd19;
	mov.b32 	%r242, 0;
	st.global.u32 	[%rd20], %r242;
	st.global.u32 	[%rd20+4], %r242;
	st.global.u32 	[%rd20+8], %r242;
	st.global.u32 	[%rd20+12], %r242;
	st.global.u32 	[%rd20+16], %r242;
	st.global.u32 	[%rd20+20], %r242;
	st.global.u32 	[%rd20+24], %r242;
	st.global.u32 	[%rd20+28], %r242;
	add.s32 	%r495, %r495, 8;
	setp.ne.s32 	%p16, %r495, %r189;
	mov.u32 	%r497, %r189;
	@%p16 bra 	$L__BB2_100;
$L__BB2_101:
	setp.eq.s32 	%p17, %r186, 0;
	@%p17 bra 	$L__BB2_109;
	setp.lt.u32 	%p18, %r187, 3;
	@%p18 bra 	$L__BB2_104;
	add.s32 	%r243, %r497, %r192;
	mul.wide.s32 	%rd21, %r243, 4;
	add.s64 	%rd22, %rd3, %rd21;
	mov.b32 	%r244, 0;
	st.global.u32 	[%rd22], %r244;
	st.global.u32 	[%rd22+4], %r244;
	st.global.u32 	[%rd22+8], %r244;
	st.global.u32 	[%rd22+12], %r244;
	add.s32 	%r497, %r497, 4;
$L__BB2_104:
	setp.eq.s32 	%p19, %r188, 0;
	@%p19 bra 	$L__BB2_109;
	setp.eq.s32 	%p20, %r188, 1;
	@%p20 bra 	$L__BB2_107;
	add.s32 	%r245, %r497, %r192;
	mul.wide.s32 	%rd23, %r245, 4;
	add.s64 	%rd24, %rd3, %rd23;
	mov.b32 	%r246, 0;
	st.global.u32 	[%rd24], %r246;
	st.global.u32 	[%rd24+4], %r246;
	add.s32 	%r497, %r497, 2;
$L__BB2_107:
	setp.eq.s32 	%p21, %r190, 0;
	@%p21 bra 	$L__BB2_109;
	add.s32 	%r247, %r497, %r192;
	mul.wide.s32 	%rd25, %r247, 4;
	add.s64 	%rd26, %rd3, %rd25;
	mov.b32 	%r248, 0;
	st.global.u32 	[%rd26], %r248;
$L__BB2_109:
	add.s32 	%r494, %r494, 1;
	setp.eq.s32 	%p22, %r494, %r224;
	@%p22 bra 	$L__BB2_125;
	bra.uni 	$L__BB2_98;
$L__BB2_110:
	add.s32 	%r201, %r225, -1;
	and.b32  	%r202, %r225, 15;
	add.s32 	%r203, %r202, -1;
	and.b32  	%r204, %r225, 7;
	add.s32 	%r205, %r204, -1;
	and.b32  	%r206, %r225, 2147483632;
	and.b32  	%r207, %r225, 3;
	mov.b32 	%r499, 0;
$L__BB2_111:
	setp.lt.u32 	%p5, %r201, 15;
	add.s32 	%r231, %r4, %r499;
	mul.lo.s32 	%r209, %r231, %r225;
	mov.b32 	%r502, 0;
	@%p5 bra 	$L__BB2_114;
	mov.b32 	%r500, 0;
$L__BB2_113:
	.pragma "nounroll";
	ld.global.f32 	%f32, [%rd4];
	add.f32 	%f33, %f32, 0f00000000;
	add.s32 	%r233, %r500, %r209;
	mul.wide.s32 	%rd12, %r233, 4;
	add.s64 	%rd13, %rd3, %rd12;
	st.global.f32 	[%rd13], %f33;
	ld.global.f32 	%f34, [%rd4];
	add.f32 	%f35, %f34, 0f00000000;
	st.global.f32 	[%rd13+4], %f35;
	ld.global.f32 	%f36, [%rd4];
	add.f32 	%f37, %f36, 0f00000000;
	st.global.f32 	[%rd13+8], %f37;
	ld.global.f32 	%f38, [%rd4];
	add.f32 	%f39, %f38, 0f00000000;
	st.global.f32 	[%rd13+12], %f39;
	ld.global.f32 	%f40, [%rd4];
	add.f32 	%f41, %f40, 0f00000000;
	st.global.f32 	[%rd13+16], %f41;
	ld.global.f32 	%f42, [%rd4];
	add.f32 	%f43, %f42, 0f00000000;
	st.global.f32 	[%rd13+20], %f43;
	ld.global.f32 	%f44, [%rd4];
	add.f32 	%f45, %f44, 0f00000000;
	st.global.f32 	[%rd13+24], %f45;
	ld.global.f32 	%f46, [%rd4];
	add.f32 	%f47, %f46, 0f00000000;
	st.global.f32 	[%rd13+28], %f47;
	ld.global.f32 	%f48, [%rd4];
	add.f32 	%f49, %f48, 0f00000000;
	st.global.f32 	[%rd13+32], %f49;
	ld.global.f32 	%f50, [%rd4];
	add.f32 	%f51, %f50, 0f00000000;
	st.global.f32 	[%rd13+36], %f51;
	ld.global.f32 	%f52, [%rd4];
	add.f32 	%f53, %f52, 0f00000000;
	st.global.f32 	[%rd13+40], %f53;
	ld.global.f32 	%f54, [%rd4];
	add.f32 	%f55, %f54, 0f00000000;
	st.global.f32 	[%rd13+44], %f55;
	ld.global.f32 	%f56, [%rd4];
	add.f32 	%f57, %f56, 0f00000000;
	st.global.f32 	[%rd13+48], %f57;
	ld.global.f32 	%f58, [%rd4];
	add.f32 	%f59, %f58, 0f00000000;
	st.global.f32 	[%rd13+52], %f59;
	ld.global.f32 	%f60, [%rd4];
	add.f32 	%f61, %f60, 0f00000000;
	st.global.f32 	[%rd13+56], %f61;
	ld.global.f32 	%f62, [%rd4];
	add.f32 	%f63, %f62, 0f00000000;
	st.global.f32 	[%rd13+60], %f63;
	add.s32 	%r500, %r500, 16;
	setp.ne.s32 	%p6, %r500, %r206;
	mov.u32 	%r502, %r206;
	@%p6 bra 	$L__BB2_113;
$L__BB2_114:
	setp.eq.s32 	%p7, %r202, 0;
	@%p7 bra 	$L__BB2_124;
	setp.lt.u32 	%p8, %r203, 7;
	@%p8 bra 	$L__BB2_117;
	ld.global.f32 	%f64, [%rd4];
	add.f32 	%f65, %f64, 0f00000000;
	add.s32 	%r234, %r502, %r209;
	mul.wide.s32 	%rd14, %r234, 4;
	add.s64 	%rd15, %rd3, %rd14;
	st.global.f32 	[%rd15], %f65;
	ld.global.f32 	%f66, [%rd4];
	add.f32 	%f67, %f66, 0f00000000;
	st.global.f32 	[%rd15+4], %f67;
	ld.global.f32 	%f68, [%rd4];
	add.f32 	%f69, %f68, 0f00000000;
	st.global.f32 	[%rd15+8], %f69;
	ld.global.f32 	%f70, [%rd4];
	add.f32 	%f71, %f70, 0f00000000;
	st.global.f32 	[%rd15+12], %f71;
	ld.global.f32 	%f72, [%rd4];
	add.f32 	%f73, %f72, 0f00000000;
	st.global.f32 	[%rd15+16], %f73;
	ld.global.f32 	%f74, [%rd4];
	add.f32 	%f75, %f74, 0f00000000;
	st.global.f32 	[%rd15+20], %f75;
	ld.global.f32 	%f76, [%rd4];
	add.f32 	%f77, %f76, 0f00000000;
	st.global.f32 	[%rd15+24], %f77;
	ld.global.f32 	%f78, [%rd4];
	add.f32 	%f79, %f78, 0f00000000;
	st.global.f32 	[%rd15+28], %f79;
	add.s32 	%r502, %r502, 8;
$L__BB2_117:
	setp.eq.s32 	%p9, %r204, 0;
	@%p9 bra 	$L__BB2_124;
	setp.lt.u32 	%p10, %r205, 3;
	@%p10 bra 	$L__BB2_120;
	ld.global.f32 	%f80, [%rd4];
	add.f32 	%f81, %f80, 0f00000000;
	add.s32 	%r235, %r502, %r209;
	mul.wide.s32 	%rd16, %r235, 4;
	add.s64 	%rd17, %rd3, %rd16;
	st.global.f32 	[%rd17], %f81;
	ld.global.f32 	%f82, [%rd4];
	add.f32 	%f83, %f82, 0f00000000;
	st.global.f32 	[%rd17+4], %f83;
	ld.global.f32 	%f84, [%rd4];
	add.f32 	%f85, %f84, 0f00000000;
	st.global.f32 	[%rd17+8], %f85;
	ld.global.f32 	%f86, [%rd4];
	add.f32 	%f87, %f86, 0f00000000;
	st.global.f32 	[%rd17+12], %f87;
	add.s32 	%r502, %r502, 4;
$L__BB2_120:
	setp.eq.s32 	%p11, %r207, 0;
	@%p11 bra 	$L__BB2_124;
	setp.eq.s32 	%p12, %r207, 1;
	ld.global.f32 	%f88, [%rd4];
	add.f32 	%f89, %f88, 0f00000000;
	add.s32 	%r236, %r502, %r209;
	mul.wide.s32 	%rd18, %r236, 4;
	add.s64 	%rd5, %rd3, %rd18;
	st.global.f32 	[%rd5], %f89;
	@%p12 bra 	$L__BB2_124;
	setp.eq.s32 	%p13, %r207, 2;
	ld.global.f32 	%f90, [%rd4];
	add.f32 	%f91, %f90, 0f00000000;
	st.global.f32 	[%rd5+4], %f91;
	@%p13 bra 	$L__BB2_124;
	ld.global.f32 	%f92, [%rd4];
	add.f32 	%f93, %f92, 0f00000000;
	st.global.f32 	[%rd5+8], %f93;
$L__BB2_124:
	add.s32 	%r499, %r499, 1;
	setp.ne.s32 	%p14, %r499, %r224;
	@%p14 bra 	$L__BB2_111;
$L__BB2_125:
	ret;

}
	// .globl	_max_pool2d
.visible .entry _max_pool2d()
{


	ret;

}
	// .globl	_pad
.visible .entry _pad()
{


	ret;

}


// ===== COMPILED SASS (sm_100) =====

	.target	sm_100

	.elftype	@"ET_EXEC"


//--------------------- .note.nv.tkinfo           --------------------------
	.section	.note.nv.tkinfo,"",@"SHT_NOTE"
	.sectionflags	@"SHF_NOTE_NV_TKINFO"
	.tkinfo
        /*0018*/ 	.word	0x00000002
        /*0030*/ 	.string	""
        /*0030*/ 	.string	"ptxas"
        /*0030*/ 	.string	"Cuda compilation tools, release 13.0, V13.0.88"
        /*0030*/ 	.string	"Build cuda_13.0.r13.0/compiler.36424714_0"
        /*0030*/ 	.string	"-arch sm_100 -m 64 "



//--------------------- .note.nv.cuinfo           --------------------------
	.section	.note.nv.cuinfo,"",@"SHT_NOTE"
	.sectionflags	@"SHF_NOTE_NV_CUINFO"
        /*0018*/ 	.short	0x0002
        /*001a*/ 	.short	0x0064
        /*001c*/ 	.short	0x0082
	.zero		2


//--------------------- .nv.info                  --------------------------
	.section	.nv.info,"",@"SHT_CUDA_INFO"
	.align	4


	//----- nvinfo : EIATTR_REGCOUNT
	.align		4
        /*0000*/ 	.byte	0x04, 0x2f
        /*0002*/ 	.short	(.L_1 - .L_0)
	.align		4
.L_0:
        /*0004*/ 	.word	index@(_leaky_relu)
        /*0008*/ 	.word	0x00000004


	//----- nvinfo : EIATTR_FRAME_SIZE
	.align		4
.L_1:
        /*000c*/ 	.byte	0x04, 0x11
        /*000e*/ 	.short	(.L_3 - .L_2)
	.align		4
.L_2:
        /*0010*/ 	.word	index@(_leaky_relu)
        /*0014*/ 	.word	0x00000000


	//----- nvinfo : EIATTR_REGCOUNT
	.align		4
.L_3:
        /*0018*/ 	.byte	0x04, 0x2f
        /*001a*/ 	.short	(.L_5 - .L_4)
	.align		4
.L_4:
        /*001c*/ 	.word	index@(_batch_norm)
        /*0020*/ 	.word	0x00000004


	//----- nvinfo : EIATTR_FRAME_SIZE
	.align		4
.L_5:
        /*0024*/ 	.byte	0x04, 0x11
        /*0026*/ 	.short	(.L_7 - .L_6)
	.align		4
.L_6:
        /*0028*/ 	.word	index@(_batch_norm)
        /*002c*/ 	.word	0x00000000


	//----- nvinfo : EIATTR_REGCOUNT
	.align		4
.L_7:
        /*0030*/ 	.byte	0x04, 0x2f
        /*0032*/ 	.short	(.L_9 - .L_8)
	.align		4
.L_8:
        /*0034*/ 	.word	index@(_conv2d)
        /*0038*/ 	.word	0x00000020


	//----- nvinfo : EIATTR_FRAME_SIZE
	.align		4
.L_9:
        /*003c*/ 	.byte	0x04, 0x11
        /*003e*/ 	.short	(.L_11 - .L_10)
	.align		4
.L_10:
        /*0040*/ 	.word	index@(_conv2d)
        /*0044*/ 	.word	0x00000000


	//----- nvinfo : EIATTR_REGCOUNT
	.align		4
.L_11:
        /*0048*/ 	.byte	0x04, 0x2f
        /*004a*/ 	.short	(.L_13 - .L_12)
	.align		4
.L_12:
        /*004c*/ 	.word	index@(_max_pool2d)
        /*0050*/ 	.word	0x00000004


	//----- nvinfo : EIATTR_FRAME_SIZE
	.align		4
.L_13:
        /*0054*/ 	.byte	0x04, 0x11
        /*0056*/ 	.short	(.L_15 - .L_14)
	.align		4
.L_14:
        /*0058*/ 	.word	index@(_max_pool2d)
        /*005c*/ 	.word	0x00000000


	//----- nvinfo : EIATTR_REGCOUNT
	.align		4
.L_15:
        /*0060*/ 	.byte	0x04, 0x2f
        /*0062*/ 	.short	(.L_17 - .L_16)
	.align		4
.L_16:
        /*0064*/ 	.word	index@(_pad)
        /*0068*/ 	.word	0x00000004


	//----- nvinfo : EIATTR_FRAME_SIZE
	.align		4
.L_17:
        /*006c*/ 	.byte	0x04, 0x11
        /*006e*/ 	.short	(.L_19 - .L_18)
	.align		4
.L_18:
        /*0070*/ 	.word	index@(_pad)
        /*0074*/ 	.word	0x00000000


	//----- nvinfo : EIATTR_MIN_STACK_SIZE
	.align		4
.L_19:
        /*0078*/ 	.byte	0x04, 0x12
        /*007a*/ 	.short	(.L_21 - .L_20)
	.align		4
.L_20:
        /*007c*/ 	.word	index@(_pad)
        /*0080*/ 	.word	0x00000000


	//----- nvinfo : EIATTR_MIN_STACK_SIZE
	.align		4
.L_21:
        /*0084*/ 	.byte	0x04, 0x12
        /*0086*/ 	.short	(.L_23 - .L_22)
	.align		4
.L_22:
        /*0088*/ 	.word	index@(_max_pool2d)
        /*008c*/ 	.word	0x00000000


	//----- nvinfo : EIATTR_MIN_STACK_SIZE
	.align		4
.L_23:
        /*0090*/ 	.byte	0x04, 0x12
        /*0092*/ 	.short	(.L_25 - .L_24)
	.align		4
.L_24:
        /*0094*/ 	.word	index@(_conv2d)
        /*0098*/ 	.word	0x00000000


	//----- nvinfo : EIATTR_MIN_STACK_SIZE
	.align		4
.L_25:
        /*009c*/ 	.byte	0x04, 0x12
        /*009e*/ 	.short	(.L_27 - .L_26)
	.align		4
.L_26:
        /*00a0*/ 	.word	index@(_batch_norm)
        /*00a4*/ 	.word	0x00000000


	//----- nvinfo : EIATTR_MIN_STACK_SIZE
	.align		4
.L_27:
        /*00a8*/ 	.byte	0x04, 0x12
        /*00aa*/ 	.short	(.L_29 - .L_28)
	.align		4
.L_28:
        /*00ac*/ 	.word	index@(_leaky_relu)
        /*00b0*/ 	.word	0x00000000
.L_29:


//--------------------- .nv.compat                --------------------------
	.section	.nv.compat,"",@"SHT_CUDA_COMPAT_INFO"
	.align	4
        /*0000*/ 	.byte	0x02, 0x09, 0x00, 0x00, 0x02, 0x02, 0x01, 0x00, 0x02, 0x05, 0x05, 0x00, 0x03, 0x07, 0x01, 0x01
        /*0010*/ 	.byte	0x02, 0x03, 0x00, 0x00, 0x02, 0x06, 0x01, 0x00, 0x04, 0x0b, 0x08, 0x00, 0x09, 0x00, 0x00, 0x00
        /*0020*/ 	.byte	0x00, 0x00, 0x00, 0x00


//--------------------- .nv.info._pad             --------------------------
	.section	.nv.info._pad,"",@"SHT_CUDA_INFO"
	.sectionflags	@""
	.align	4


	//----- nvinfo : EIATTR_CUDA_API_VERSION
	.align		4
        /*0000*/ 	.byte	0x04, 0x37
        /*0002*/ 	.short	(.L_31 - .L_30)
.L_30:
        /*0004*/ 	.word	0x00000082


	//----- nvinfo : EIATTR_SPARSE_MMA_MASK
	.align		4
.L_31:
        /*0008*/ 	.byte	0x03, 0x50
        /*000a*/ 	.short	0x0000


	//----- nvinfo : EIATTR_MAXREG_COUNT
	.align		4
        /*000c*/ 	.byte	0x03, 0x1b
        /*000e*/ 	.short	0x00ff


	//----- nvinfo : EIATTR_MERCURY_ISA_VERSION
	.align		4
        /*0010*/ 	.byte	0x03, 0x5f
        /*0012*/ 	.short	0x0101


	//----- nvinfo : EIATTR_VRC_CTA_INIT_COUNT
	.align		4
        /*0014*/ 	.byte	0x02, 0x4a
	.zero		1
	.zero		1


	//----- nvinfo : EIATTR_EXIT_INSTR_OFFSETS
	.align		4
        /*0018*/ 	.byte	0x04, 0x1c
        /*001a*/ 	.short	(.L_33 - .L_32)


	//   ....[0]....
.L_32:
        /*001c*/ 	.word	0x00000010


	//----- nvinfo : EIATTR_SW_WAR
	.align		4
.L_33:
        /*0020*/ 	.byte	0x04, 0x36
        /*0022*/ 	.short	(.L_35 - .L_34)
.L_34:
        /*0024*/ 	.word	0x00000008
.L_35:


//--------------------- .nv.info._max_pool2d      --------------------------
	.section	.nv.info._max_pool2d,"",@"SHT_CUDA_INFO"
	.sectionflags	@""
	.align	4


	//----- nvinfo : EIATTR_CUDA_API_VERSION
	.align		4
        /*0000*/ 	.byte	0x04, 0x37
        /*0002*/ 	.short	(.L_37 - .L_36)
.L_36:
        /*0004*/ 	.word	0x00000082


	//----- nvinfo : EIATTR_SPARSE_MMA_MASK
	.align		4
.L_37:
        /*0008*/ 	.byte	0x03, 0x50
        /*000a*/ 	.short	0x0000


	//----- nvinfo : EIATTR_MAXREG_COUNT
	.align		4
        /*000c*/ 	.byte	0x03, 0x1b
        /*000e*/ 	.short	0x00ff


	//----- nvinfo : EIATTR_MERCURY_ISA_VERSION
	.align		4
        /*0010*/ 	.byte	0x03, 0x5f
        /*0012*/ 	.short	0x0101


	//----- nvinfo : EIATTR_VRC_CTA_INIT_COUNT
	.align		4
        /*0014*/ 	.byte	0x02, 0x4a
	.zero		1
	.zero		1


	//----- nvinfo : EIATTR_EXIT_INSTR_OFFSETS
	.align		4
        /*0018*/ 	.byte	0x04, 0x1c
        /*001a*/ 	.short	(.L_39 - .L_38)


	//   ....[0]....
.L_38:
        /*001c*/ 	.word	0x00000010


	//----- nvinfo : EIATTR_SW_WAR
	.align		4
.L_39:
        /*0020*/ 	.byte	0x04, 0x36
        /*0022*/ 	.short	(.L_41 - .L_40)
.L_40:
        /*0024*/ 	.word	0x00000008
.L_41:


//--------------------- .nv.info._conv2d          --------------------------
	.section	.nv.info._conv2d,"",@"SHT_CUDA_INFO"
	.sectionflags	@""
	.align	4


	//----- nvinfo : EIATTR_CUDA_API_VERSION
	.align		4
        /*0000*/ 	.byte	0x04, 0x37
        /*0002*/ 	.short	(.L_43 - .L_42)
.L_42:
        /*0004*/ 	.word	0x00000082


	//----- nvinfo : EIATTR_KPARAM_INFO
	.align		4
.L_43:
        /*0008*/ 	.byte	0x04, 0x17
        /*000a*/ 	.short	(.L_45 - .L_44)
.L_44:
        /*000c*/ 	.word	0x00000000
        /*0010*/ 	.short	0x000d
        /*0012*/ 	.short	0x0048
        /*0014*/ 	.byte	0x00, 0xf5, 0x21, 0x00


	//----- nvinfo : EIATTR_KPARAM_INFO
	.align		4
.L_45:
        /*0018*/ 	.byte	0x04, 0x17
        /*001a*/ 	.short	(.L_47 - .L_46)
.L_46:
        /*001c*/ 	.word	0x00000000
        /*0020*/ 	.short	0x000c
        /*0022*/ 	.short	0x0044
        /*0024*/ 	.byte	0x00, 0xf0, 0x11, 0x00


	//----- nvinfo : EIATTR_KPARAM_INFO
	.align		4
.L_47:
        /*0028*/ 	.byte	0x04, 0x17
        /*002a*/ 	.short	(.L_49 - .L_48)
.L_48:
        /*002c*/ 	.word	0x00000000
        /*0030*/ 	.short	0x000b
        /*0032*/ 	.short	0x0040
        /*0034*/ 	.byte	0x00, 0xf0, 0x11, 0x00


	//----- nvinfo : EIATTR_KPARAM_INFO
	.align		4
.L_49:
        /*0038*/ 	.byte	0x04, 0x17
        /*003a*/ 	.short	(.L_51 - .L_50)
.L_50:
        /*003c*/ 	.word	0x00000000
        /*0040*/ 	.short	0x000a
        /*0042*/ 	.short	0x003c
        /*0044*/ 	.byte	0x00, 0xf0, 0x11, 0x00


	//----- nvinfo : EIATTR_KPARAM_INFO
	.align		4
.L_51:
        /*0048*/ 	.byte	0x04, 0x17
        /*004a*/ 	.short	(.L_53 - .L_52)
.L_52:
        /*004c*/ 	.word	0x00000000
        /*0050*/ 	.short	0x0009
        /*0052*/ 	.short	0x0038
        /*0054*/ 	.byte	0x00, 0xf0, 0x11, 0x00


	//----- nvinfo : EIATTR_KPARAM_INFO
	.align		4
.L_53:
        /*0058*/ 	.byte	0x04, 0x17
        /*005a*/ 	.short	(.L_55 - .L_54)
.L_54:
        /*005c*/ 	.word	0x00000000
        /*0060*/ 	.short	0x0008
        /*0062*/ 	.short	0x0034
        /*0064*/ 	.byte	0x00, 0xf0, 0x11, 0x00


	//----- nvinfo : EIATTR_KPARAM_INFO
	.align		4
.L_55:
        /*0068*/ 	.byte	0x04, 0x17
        /*006a*/ 	.short	(.L_57 - .L_56)
.L_56:
        /*006c*/ 	.word	0x00000000
        /*0070*/ 	.short	0x0007
        /*0072*/ 	.short	0x0030
        /*0074*/ 	.byte	0x00, 0xf0, 0x11, 0x00


	//----- nvinfo : EIATTR_KPARAM_INFO
	.align		4
.L_57:
        /*0078*/ 	.byte	0x04, 0x17
        /*007a*/ 	.short	(.L_59 - .L_58)
.L_58:
        /*007c*/ 	.word	0x00000000
        /*0080*/ 	.short	0x0006
        /*0082*/ 	.short	0x0028
        /*0084*/ 	.byte	0x00, 0xf5, 0x21, 0x00


	//----- nvinfo : EIATTR_KPARAM_INFO
	.align		4
.L_59:
        /*0088*/ 	.byte	0x04, 0x17
        /*008a*/ 	.short	(.L_61 - .L_60)
.L_60:
        /*008c*/ 	.word	0x00000000
        /*0090*/ 	.short	0x0005
        /*0092*/ 	.short	0x0020
        /*0094*/ 	.byte	0x00, 0xf5, 0x21, 0x00


	//----- nvinfo : EIATTR_KPARAM_INFO
	.align		4
.L_61:
        /*0098*/ 	.byte	0x04, 0x17
        /*009a*/ 	.short	(.L_63 - .L_62)
.L_62:
        /*009c*/ 	.word	0x00000000
        /*00a0*/ 	.short	0x0004
        /*00a2*/ 	.short	0x0018
        /*00a4*/ 	.byte	0x00, 0xf0, 0x11, 0x00


	//----- nvinfo : EIATTR_KPARAM_INFO
	.align		4
.L_63:
        /*00a8*/ 	.byte	0x04, 0x17
        /*00aa*/ 	.short	(.L_65 - .L_64)
.L_64:
        /*00ac*/ 	.word	0x00000000
        /*00b0*/ 	.short	0x0003
        /*00b2*/ 	.short	0x0014
        /*00b4*/ 	.byte	0x00, 0xf0, 0x11, 0x00


	//----- nvinfo : EIATTR_KPARAM_INFO
	.align		4
.L_65:
        /*00b8*/ 	.byte	0x04, 0x17
        /*00ba*/ 	.short	(.L_67 - .L_66)
.L_66:
        /*00bc*/ 	.word	0x00000000
        /*00c0*/ 	.short	0x0002
        /*00c2*/ 	.short	0x0010
        /*00c4*/ 	.byte	0x00, 0xf0, 0x11, 0x00


	//----- nvinfo : EIATTR_KPARAM_INFO
	.align		4
.L_67:
        /*00c8*/ 	.byte	0x04, 0x17
        /*00ca*/ 	.short	(.L_69 - .L_68)
.L_68:
        /*00cc*/ 	.word	0x00000000
        /*00d0*/ 	.short	0x0001
        /*00d2*/ 	.short	0x0008
        /*00d4*/ 	.byte	0x00, 0xf5, 0x21, 0x00


	//----- nvinfo : EIATTR_KPARAM_INFO
	.align		4
.L_69:
        /*00d8*/ 	.byte	0x04, 0x17
        /*00da*/ 	.short	(.L_71 - .L_70)
.L_70:
        /*00dc*/ 	.word	0x00000000
        /*00e0*/ 	.short	0x0000
        /*00e2*/ 	.short	0x0000
        /*00e4*/ 	.byte	0x00, 0xf0, 0x11, 0x00


	//----- nvinfo : EIATTR_SPARSE_MMA_MASK
	.align		4
.L_71:
        /*00e8*/ 	.byte	0x03, 0x50
        /*00ea*/ 	.short	0x0000


	//----- nvinfo : EIATTR_MAXREG_COUNT
	.align		4
        /*00ec*/ 	.byte	0x03, 0x1b
        /*00ee*/ 	.short	0x00ff


	//----- nvinfo : EIATTR_MERCURY_ISA_VERSION
	.align		4
        /*00f0*/ 	.byte	0x03, 0x5f
        /*00f2*/ 	.short	0x0101


	//----- nvinfo : EIATTR_VRC_CTA_INIT_COUNT
	.align		4
        /*00f4*/ 	.byte	0x02, 0x4a
	.zero		1
	.zero		1


	//----- nvinfo : EIATTR_EXIT_INSTR_OFFSETS
	.align		4
        /*00f8*/ 	.byte	0x04, 0x1c
        /*00fa*/ 	.short	(.L_73 - .L_72)


	//   ....[0]....
.L_72:
        /*00fc*/ 	.word	0x00000030


	//   ....[1]....
        /*0100*/ 	.word	0x00000070


	//   ....[2]....
        /*0104*/ 	.word	0x00001650


	//   ....[3]....
        /*0108*/ 	.word	0x00002460


	//   ....[4]....
        /*010c*/ 	.word	0x00002750


	//   ....[5]....
        /*0110*/ 	.word	0x00002ce0


	//   ....[6]....
        /*0114*/ 	.word	0x00002fd0


	//   ....[7]....
        /*0118*/ 	.word	0x00003560


	//   ....[8]....
        /*011c*/ 	.word	0x00003980


	//   ....[9]....
        /*0120*/ 	.word	0x000042b0


	//----- nvinfo : EIATTR_CBANK_PARAM_SIZE
	.align		4
.L_73:
        /*0124*/ 	.byte	0x03, 0x19
        /*0126*/ 	.short	0x0050


	//----- nvinfo : EIATTR_PARAM_CBANK
	.align		4
        /*0128*/ 	.byte	0x04, 0x0a
        /*012a*/ 	.short	(.L_75 - .L_74)
	.align		4
.L_74:
        /*012c*/ 	.word	index@(.nv.constant0._conv2d)
        /*0130*/ 	.short	0x0380
        /*0132*/ 	.short	0x0050


	//----- nvinfo : EIATTR_SW_WAR
	.align		4
.L_75:
        /*0134*/ 	.byte	0x04, 0x36
        /*0136*/ 	.short	(.L_77 - .L_76)
.L_76:
        /*0138*/ 	.word	0x00000008
.L_77:


//--------------------- .nv.info._batch_norm      --------------------------
	.section	.nv.info._batch_norm,"",@"SHT_CUDA_INFO"
	.sectionflags	@""
	.align	4


	//----- nvinfo : EIATTR_CUDA_API_VERSION
	.align		4
        /*0000*/ 	.byte	0x04, 0x37
        /*0002*/ 	.short	(.L_79 - .L_78)
.L_78:
        /*0004*/ 	.word	0x00000082


	//----- nvinfo : EIATTR_SPARSE_MMA_MASK
	.align		4
.L_79:
        /*0008*/ 	.byte	0x03, 0x50
        /*000a*/ 	.short	0x0000


	//----- nvinfo : EIATTR_MAXREG_COUNT
	.align		4
        /*000c*/ 	.byte	0x03, 0x1b
        /*000e*/ 	.short	0x00ff


	//----- nvinfo : EIATTR_MERCURY_ISA_VERSION
	.align		4
        /*0010*/ 	.byte	0x03, 0x5f
        /*0012*/ 	.short	0x0101


	//----- nvinfo : EIATTR_VRC_CTA_INIT_COUNT
	.align		4
        /*0014*/ 	.byte	0x02, 0x4a
	.zero		1
	.zero		1


	//----- nvinfo : EIATTR_EXIT_INSTR_OFFSETS
	.align		4
        /*0018*/ 	.byte	0x04, 0x1c
        /*001a*/ 	.short	(.L_81 - .L_80)


	//   ....[0]....
.L_80:
        /*001c*/ 	.word	0x00000010


	//----- nvinfo : EIATTR_SW_WAR
	.align		4
.L_81:
        /*0020*/ 	.byte	0x04, 0x36
        /*0022*/ 	.short	(.L_83 - .L_82)
.L_82:
        /*0024*/ 	.word	0x00000008
.L_83:


//--------------------- .nv.info._leaky_relu      --------------------------
	.section	.nv.info._leaky_relu,"",@"SHT_CUDA_INFO"
	.sectionflags	@""
	.align	4


	//----- nvinfo : EIATTR_CUDA_API_VERSION
	.align		4
        /*0000*/ 	.byte	0x04, 0x37
        /*0002*/ 	.short	(.L_85 - .L_84)
.L_84:
        /*0004*/ 	.word	0x00000082


	//----- nvinfo : EIATTR_KPARAM_INFO
	.align		4
.L_85:
        /*0008*/ 	.byte	0x04, 0x17
        /*000a*/ 	.short	(.L_87 - .L_86)
.L_86:
        /*000c*/ 	.word	0x00000000
        /*0010*/ 	.short	0x0004
        /*0012*/ 	.short	0x0010
        /*0014*/ 	.byte	0x00, 0xf0, 0x11, 0x00


	//----- nvinfo : EIATTR_KPARAM_INFO
	.align		4
.L_87:
        /*0018*/ 	.byte	0x04, 0x17
        /*001a*/ 	.short	(.L_89 - .L_88)
.L_88:
        /*001c*/ 	.word	0x00000000
        /*0020*/ 	.short	0x0003
        /*0022*/ 	.short	0x000c
        /*0024*/ 	.byte	0x00, 0xf0, 0x11, 0x00


	//----- nvinfo : EIATTR_KPARAM_INFO
	.align		4
.L_89:
        /*0028*/ 	.byte	0x04, 0x17
        /*002a*/ 	.short	(.L_91 - .L_90)
.L_90:
        /*002c*/ 	.word	0x00000000
        /*0030*/ 	.short	0x0002
        /*0032*/ 	.short	0x0008
        /*0034*/ 	.byte	0x00, 0xf0, 0x11, 0x00


	//----- nvinfo : EIATTR_KPARAM_INFO
	.align		4
.L_91:
        /*0038*/ 	.byte	0x04, 0x17
        /*003a*/ 	.short	(.L_93 - .L_92)
.L_92:
        /*003c*/ 	.word	0x00000000
        /*0040*/ 	.short	0x0001
        /*0042*/ 	.short	0x0004
        /*0044*/ 	.byte	0x00, 0xf0, 0x11, 0x00


	//----- nvinfo : EIATTR_KPARAM_INFO
	.align		4
.L_93:
        /*0048*/ 	.byte	0x04, 0x17
        /*004a*/ 	.short	(.L_95 - .L_94)
.L_94:
        /*004c*/ 	.word	0x00000000
        /*0050*/ 	.short	0x0000
        /*0052*/ 	.short	0x0000
        /*0054*/ 	.byte	0x00, 0xf0, 0x11, 0x00


	//----- nvinfo : EIATTR_SPARSE_MMA_MASK
	.align		4
.L_95:
        /*0058*/ 	.byte	0x03, 0x50
        /*005a*/ 	.short	0x0000


	//----- nvinfo : EIATTR_MAXREG_COUNT
	.align		4
        /*005c*/ 	.byte	0x03, 0x1b
        /*005e*/ 	.short	0x00ff


	//----- nvinfo : EIATTR_MERCURY_ISA_VERSION
	.align		4
        /*0060*/ 	.byte	0x03, 0x5f
        /*0062*/ 	.short	0x0101


	//----- nvinfo : EIATTR_VRC_CTA_INIT_COUNT
	.align		4
        /*0064*/ 	.byte	0x02, 0x4a
	.zero		1
	.zero		1


	//----- nvinfo : EIATTR_EXIT_INSTR_OFFSETS
	.align		4
        /*0068*/ 	.byte	0x04, 0x1c
        /*006a*/ 	.short	(.L_97 - .L_96)


	//   ....[0]....
.L_96:
        /*006c*/ 	.word	0x00000010


	//----- nvinfo : EIATTR_CBANK_PARAM_SIZE
	.align		4
.L_97:
        /*0070*/ 	.byte	0x03, 0x19
        /*0072*/ 	.short	0x0014


	//----- nvinfo : EIATTR_PARAM_CBANK
	.align		4
        /*0074*/ 	.byte	0x04, 0x0a
        /*0076*/ 	.short	(.L_99 - .L_98)
	.align		4
.L_98:
        /*0078*/ 	.word	index@(.nv.constant0._leaky_relu)
        /*007c*/ 	.short	0x0380
        /*007e*/ 	.short	0x0014


	//----- nvinfo : EIATTR_SW_WAR
	.align		4
.L_99:
        /*0080*/ 	.byte	0x04, 0x36
        /*0082*/ 	.short	(.L_101 - .L_100)
.L_100:
        /*0084*/ 	.word	0x00000008
.L_101:


//--------------------- .nv.callgraph             --------------------------
	.section	.nv.callgraph,"",@"SHT_CUDA_CALLGRAPH"
	.align	4
	.sectionentsize	8
	.align		4
        /*0000*/ 	.word	0x00000000
	.align		4
        /*0004*/ 	.word	0xffffffff
	.align		4
        /*0008*/ 	.word	0x00000000
	.align		4
        /*000c*/ 	.word	0xfffffffe
	.align		4
        /*0010*/ 	.word	0x00000000
	.align		4
        /*0014*/ 	.word	0xfffffffd
	.align		4
        /*0018*/ 	.word	0x00000000
	.align		4
        /*001c*/ 	.word	0xfffffffc


//--------------------- .text._pad                --------------------------
	.section	.text._pad,"ax",@progbits
	.align	128
        .global         _pad
        .type           _pad,@function
        .size           _pad,(.L_x_64 - _pad)
        .other          _pad,@"STO_CUDA_ENTRY STV_DEFAULT"
_pad:
.text._pad:
[----:B------:R-:W-:Y:S01]  /*0000*/  LDC R1, c[0x0][0x37c] ;  /* 0x0000df00ff017b82 */ /* 0x000fe20000000800 */
[----:B------:R-:W-:Y:S05]  /*0010*/  EXIT ;  /* 0x000000000000794d */ /* 0x000fea0003800000 */
.L_x_0:
[----:B------:R-:W-:-:S00]  /*0020*/  BRA `(.L_x_0) ;  /* 0xfffffffc00fc7947 */ /* 0x000fc0000383ffff */
[----:B------:R-:W-:-:S00]  /*0030*/  NOP ;  /* 0x0000000000007918 */ /* 0x000fc00000000000 */
        /* <DEDUP_REMOVED lines=12> */
.L_x_64:


//--------------------- .text._max_pool2d         --------------------------
	.section	.text._max_pool2d,"ax",@progbits
	.align	128
        .global         _max_pool2d
        .type           _max_pool2d,@function
        .size           _max_pool2d,(.L_x_65 - _max_pool2d)
        .other          _max_pool2d,@"STO_CUDA_ENTRY STV_DEFAULT"
_max_pool2d:
.text._max_pool2d:
[----:B------:R-:W-:Y:S01]  /*0000*/  LDC R1, c[0x0][0x37c] ;  /* 0x0000df00ff017b82 */ /* 0x000fe20000000800 */
[----:B------:R-:W-:Y:S05]  /*0010*/  EXIT ;  /* 0x000000000000794d */ /* 0x000fea0003800000 */
.L_x_1:
        /* <DEDUP_REMOVED lines=14> */
.L_x_65:


//--------------------- .text._conv2d             --------------------------
	.section	.text._conv2d,"ax",@progbits
	.align	128
        .global         _conv2d
        .type           _conv2d,@function
        .size           _conv2d,(.L_x_66 - _conv2d)
        .other          _conv2d,@"STO_CUDA_ENTRY STV_DEFAULT"
_conv2d:
.text._conv2d:
[----:B------:R-:W-:Y:S08]  /*0000*/  LDC R1, c[0x0][0x37c] ;  /* 0x0000df00ff017b82 */ /* 0x000ff00000000800 */
[----:B------:R-:W0:Y:S02]  /*0010*/  LDC R0, c[0x0][0x3bc] ;  /* 0x0000ef00ff007b82 */ /* 0x000e240000000800 */
[----:B0-----:R-:W-:-:S13]  /*0020*/  ISETP.GE.AND P0, PT, R0, 0x1, PT ;  /* 0x000000010000780c */ /* 0x001fda0003f06270 */
[----:B------:R-:W-:Y:S05]  /*0030*/  @!P0 EXIT ;  /* 0x000000000000894d */ /* 0x000fea0003800000 */
[----:B------:R-:W0:Y:S01]  /*0040*/  LDC R6, c[0x0][0x3c0] ;  /* 0x0000f000ff067b82 */ /* 0x000e220000000800 */
[----:B------:R-:W1:Y:S01]  /*0050*/  S2R R3, SR_TID.X ;  /* 0x0000000000037919 */ /* 0x000e620000002100 */
[----:B0-----:R-:W-:-:S13]  /*0060*/  ISETP.GE.AND P0, PT, R6, 0x1, PT ;  /* 0x000000010600780c */ /* 0x001fda0003f06270 */
[----:B-1----:R-:W-:Y:S05]  /*0070*/  @!P0 EXIT ;  /* 0x000000000000894d */ /* 0x002fea0003800000 */
[----:B------:R-:W0:Y:S01]  /*0080*/  LDC R5, c[0x0][0x3b0] ;  /* 0x0000ec00ff057b82 */ /* 0x000e220000000800 */
[----:B------:R-:W1:Y:S07]  /*0090*/  LDCU.64 UR28, c[0x0][0x358] ;  /* 0x00006b00ff1c77ac */ /* 0x000e6e0008000a00 */
[----:B------:R-:W2:Y:S08]  /*00a0*/  S2UR UR9, SR_CTAID.X ;  /* 0x00000000000979c3 */ /* 0x000eb00000002500 */
[----:B------:R-:W2:Y:S08]  /*00b0*/  LDC R0, c[0x0][0x3b8] ;  /* 0x0000ee00ff007b82 */ /* 0x000eb00000000800 */
[----:B------:R-:W3:Y:S01]  /*00c0*/  LDC.64 R10, c[0x0][0x3a8] ;  /* 0x0000ea00ff0a7b82 */ /* 0x000ee20000000a00 */
[----:B0-----:R-:W-:Y:S01]  /*00d0*/  ISETP.GE.AND P0, PT, R5, 0x1, PT ;  /* 0x000000010500780c */ /* 0x001fe20003f06270 */
[----:B--2---:R-:W-:-:S02]  /*00e0*/  IMAD R0, R0, UR9, R3 ;  /* 0x0000000900007c24 */ /* 0x004fc4000f8e0203 */
[----:B---3--:R-:W-:-:S10]  /*00f0*/  IMAD.WIDE.U32 R10, R3, 0x4, R10 ;  /* 0x00000004030a7825 */ /* 0x008fd400078e000a */
[----:B-1----:R-:W-:Y:S05]  /*0100*/  @!P0 BRA `(.L_x_2) ;  /* 0x00000034001c8947 */ /* 0x002fea0003800000 */
[----:B------:R-:W0:Y:S02]  /*0110*/  LDCU UR6, c[0x0][0x3b4] ;  /* 0x00007680ff0677ac */ /* 0x000e240008000800 */
[----:B0-----:R-:W-:-:S09]  /*0120*/  UISETP.GE.AND UP0, UPT, UR6, 0x1, UPT ;  /* 0x000000010600788c */ /* 0x001fd2000bf06270 */
[----:B------:R-:W-:Y:S05]  /*0130*/  BRA.U !UP0, `(.L_x_3) ;  /* 0x0000002908f07547 */ /* 0x000fea000b800000 */
[----:B------:R-:W0:Y:S02]  /*0140*/  LDCU UR10, c[0x0][0x390] ;  /* 0x00007200ff0a77ac */ /* 0x000e240008000800 */
[----:B0-----:R-:W-:-:S09]  /*0150*/  UISETP.GE.AND UP0, UPT, UR10, 0x1, UPT ;  /* 0x000000010a00788c */ /* 0x001fd2000bf06270 */
[----:B------:R-:W-:Y:S05]  /*0160*/  BRA.U !UP0, `(.L_x_4) ;  /* 0x0000002108c47547 */ /* 0x000fea000b800000 */
[----:B------:R-:W0:Y:S01]  /*0170*/  LDCU.64 UR4, c[0x0][0x3a8] ;  /* 0x00007500ff0477ac */ /* 0x000e220008000a00 */
[----:B------:R-:W-:Y:S01]  /*0180*/  IMAD R2, R3, UR10, RZ ;  /* 0x0000000a03027c24 */ /* 0x000fe2000f8e02ff */
[----:B------:R-:W-:Y:S02]  /*0190*/  UIMAD UR9, UR9, UR10, URZ ;  /* 0x0000000a090972a4 */ /* 0x000fe4000f8e02ff */
[----:B0-----:R-:W-:-:S04]  /*01a0*/  UISETP.NE.U32.AND UP0, UPT, UR4, URZ, UPT ;  /* 0x000000ff0400728c */ /* 0x001fc8000bf05070 */
[----:B------:R-:W-:-:S09]  /*01b0*/  UISETP.NE.AND.EX UP0, UPT, UR5, URZ, UPT, UP0 ;  /* 0x000000ff0500728c */ /* 0x000fd2000bf05300 */
[----:B------:R-:W-:Y:S05]  /*01c0*/  BRA.U UP0, `(.L_x_5) ;  /* 0x0000001500287547 */ /* 0x000fea000b800000 */
[----:B------:R-:W0:Y:S01]  /*01d0*/  LDCU UR11, c[0x0][0x398] ;  /* 0x00007300ff0b77ac */ /* 0x000e220008000800 */
[-C--:B------:R-:W-:Y:S01]  /*01e0*/  IMAD R3, R3, R5.reuse, RZ ;  /* 0x0000000503037224 */ /* 0x080fe200078e02ff */
[C---:B------:R-:W-:Y:S01]  /*01f0*/  IADD3 R6, PT, PT, R2.reuse, 0x5, RZ ;  /* 0x0000000502067810 */ /* 0x040fe20007ffe0ff */
[C---:B------:R-:W-:Y:S01]  /*0200*/  IMAD R4, R2.reuse, R5, R5 ;  /* 0x0000000502047224 */ /* 0x040fe200078e0205 */
[----:B------:R-:W0:Y:S01]  /*0210*/  LDCU UR5, c[0x0][0x394] ;  /* 0x00007280ff0577ac */ /* 0x000e220008000800 */
[----:B------:R-:W-:Y:S01]  /*0220*/  IMAD R5, R5, UR6, RZ ;  /* 0x0000000605057c24 */ /* 0x000fe2000f8e02ff */
[C---:B------:R-:W-:Y:S01]  /*0230*/  IADD3 R7, PT, PT, R2.reuse, 0x6, RZ ;  /* 0x0000000602077810 */ /* 0x040fe20007ffe0ff */
[----:B------:R-:W-:Y:S01]  /*0240*/  ULOP3.LUT UR4, UR10, 0x7, URZ, 0xc0, !UPT ;  /* 0x000000070a047892 */ /* 0x000fe2000f8ec0ff */
[----:B------:R-:W-:Y:S01]  /*0250*/  IADD3 R8, PT, PT, R2, 0x7, RZ ;  /* 0x0000000702087810 */ /* 0x000fe20007ffe0ff */
[----:B------:R-:W-:Y:S02]  /*0260*/  ULOP3.LUT UR10, UR10, 0x7ffffff8, URZ, 0xc0, !UPT ;  /* 0x7ffffff80a0a7892 */ /* 0x000fe4000f8ec0ff */
[----:B------:R-:W-:-:S04]  /*0270*/  UIADD3 UR4, UPT, UPT, UR4, -0x1, URZ ;  /* 0xffffffff04047890 */ /* 0x000fc8000fffe0ff */
[----:B------:R-:W-:-:S03]  /*0280*/  UISETP.GE.U32.AND UP1, UPT, UR4, 0x3, UPT ;  /* 0x000000030400788c */ /* 0x000fc6000bf26070 */
[----:B------:R-:W-:Y:S01]  /*0290*/  UMOV UR4, URZ ;  /* 0x000000ff00047c82 */ /* 0x000fe20008000000 */
[----:B0-----:R-:W-:-:S12]  /*02a0*/  UIMAD UR11, UR11, UR5, URZ ;  /* 0x000000050b0b72a4 */ /* 0x001fd8000f8e02ff */
.L_x_15:
[----:B0-----:R-:W0:Y:S01]  /*02b0*/  LDCU UR12, c[0x0][0x3c4] ;  /* 0x00007880ff0c77ac */ /* 0x001e220008000800 */
[----:B------:R-:W-:Y:S01]  /*02c0*/  UMOV UR5, URZ ;  /* 0x000000ff00057c82 */ /* 0x000fe20008000000 */
[----:B0-----:R-:W-:-:S12]  /*02d0*/  UIMAD UR12, UR4, UR12, URZ ;  /* 0x0000000c040c72a4 */ /* 0x001fd8000f8e02ff */
.L_x_14:
[----:B0-----:R-:W0:Y:S01]  /*02e0*/  LDCU UR13, c[0x0][0x3c4] ;  /* 0x00007880ff0d77ac */ /* 0x001e220008000800 */
[----:B------:R-:W-:Y:S01]  /*02f0*/  HFMA2 R29, -RZ, RZ, 0, 0 ;  /* 0x00000000ff1d7431 */ /* 0x000fe200000001ff */
[----:B------:R-:W-:Y:S01]  /*0300*/  UMOV UR6, URZ ;  /* 0x000000ff00067c82 */ /* 0x000fe20008000000 */
[----:B0-----:R-:W-:-:S12]  /*0310*/  UIMAD UR13, UR5, UR13, URZ ;  /* 0x0000000d050d72a4 */ /* 0x001fd8000f8e02ff */
.L_x_13:
[----:B------:R-:W0:Y:S01]  /*0320*/  LDCU UR21, c[0x0][0x394] ;  /* 0x00007280ff1577ac */ /* 0x000e220008000800 */
[----:B------:R-:W-:-:S04]  /*0330*/  UIADD3 UR7, UPT, UPT, UR12, UR6, URZ ;  /* 0x000000060c077290 */ /* 0x000fc8000fffe0ff */
[----:B0-----:R-:W-:-:S04]  /*0340*/  UISETP.GE.AND UP0, UPT, UR7, UR21, UPT ;  /* 0x000000150700728c */ /* 0x001fc8000bf06270 */
[----:B------:R-:W-:-:S09]  /*0350*/  UISETP.GT.AND UP0, UPT, UR7, -0x1, !UP0 ;  /* 0xffffffff0700788c */ /* 0x000fd2000c704270 */
[----:B------:R-:W-:Y:S05]  /*0360*/  BRA.U !UP0, `(.L_x_6) ;  /* 0x00000011086c7547 */ /* 0x000fea000b800000 */
[----:B------:R-:W0:Y:S01]  /*0370*/  S2UR UR23, SR_CTAID.X ;  /* 0x00000000001779c3 */ /* 0x000e220000002500 */
[----:B------:R-:W1:Y:S01]  /*0380*/  LDCU UR24, c[0x0][0x3b0] ;  /* 0x00007600ff1877ac */ /* 0x000e620008000800 */
[C---:B------:R-:W-:Y:S02]  /*0390*/  IADD3 R9, PT, PT, R2.reuse, 0x4, RZ ;  /* 0x0000000402097810 */ /* 0x040fe40007ffe0ff */
[C---:B------:R-:W-:Y:S01]  /*03a0*/  IADD3 R11, PT, PT, R2.reuse, 0x2, RZ ;  /* 0x00000002020b7810 */ /* 0x040fe20007ffe0ff */
[----:B------:R-:W2:Y:S01]  /*03b0*/  LDCU UR22, c[0x0][0x398] ;  /* 0x00007300ff1677ac */ /* 0x000ea20008000800 */
[----:B------:R-:W-:Y:S01]  /*03c0*/  IADD3 R12, PT, PT, R2, 0x3, RZ ;  /* 0x00000003020c7810 */ /* 0x000fe20007ffe0ff */
[----:B------:R-:W3:Y:S01]  /*03d0*/  LDCU UR25, c[0x0][0x390] ;  /* 0x00007200ff1977ac */ /* 0x000ee20008000800 */
[----:B------:R-:W-:Y:S02]  /*03e0*/  UIADD3 UR8, UPT, UPT, UR9, 0x2, URZ ;  /* 0x0000000209087890 */ /* 0x000fe4000fffe0ff */
[----:B------:R-:W-:-:S02]  /*03f0*/  UIADD3 UR14, UPT, UPT, UR9, 0x3, URZ ;  /* 0x00000003090e7890 */ /* 0x000fc4000fffe0ff */
[----:B------:R-:W-:Y:S02]  /*0400*/  UIADD3 UR16, UPT, UPT, UR9, 0x4, URZ ;  /* 0x0000000409107890 */ /* 0x000fe4000fffe0ff */
[----:B------:R-:W-:Y:S01]  /*0410*/  UIADD3 UR18, UPT, UPT, UR9, 0x5, URZ ;  /* 0x0000000509127890 */ /* 0x000fe2000fffe0ff */
[----:B-1----:R-:W-:Y:S01]  /*0420*/  MOV R20, UR24 ;  /* 0x0000001800147c02 */ /* 0x002fe20008000f00 */
[----:B------:R-:W-:Y:S02]  /*0430*/  UIADD3 UR19, UPT, UPT, UR9, 0x6, URZ ;  /* 0x0000000609137890 */ /* 0x000fe4000fffe0ff */
[----:B------:R-:W-:Y:S02]  /*0440*/  UIADD3 UR20, UPT, UPT, UR9, 0x7, URZ ;  /* 0x0000000709147890 */ /* 0x000fe4000fffe0ff */
[----:B------:R-:W-:Y:S01]  /*0450*/  UIMAD UR7, UR9, UR21, UR21 ;  /* 0x00000015090772a4 */ /* 0x000fe2000f8e0215 */
[-C--:B------:R-:W-:Y:S01]  /*0460*/  IMAD R13, R7, R20.reuse, UR6 ;  /* 0x00000006070d7e24 */ /* 0x080fe2000f8e0214 */
[----:B------:R-:W-:Y:S01]  /*0470*/  UIMAD UR8, UR8, UR21, UR12 ;  /* 0x00000015080872a4 */ /* 0x000fe2000f8e020c */
[----:B---3--:R-:W-:Y:S01]  /*0480*/  MOV R10, UR25 ;  /* 0x00000019000a7c02 */ /* 0x008fe20008000f00 */
[----:B------:R-:W-:Y:S01]  /*0490*/  UIMAD UR15, UR14, UR21, UR12 ;  /* 0x000000150e0f72a4 */ /* 0x000fe2000f8e020c */
[----:B------:R-:W-:Y:S01]  /*04a0*/  IMAD R20, R8, R20, UR6 ;  /* 0x0000000608147e24 */ /* 0x000fe2000f8e0214 */
[----:B------:R-:W-:-:S02]  /*04b0*/  UIMAD UR17, UR16, UR21, UR12 ;  /* 0x00000015101172a4 */ /* 0x000fc4000f8e020c */
[----:B------:R-:W-:Y:S01]  /*04c0*/  UIMAD UR18, UR18, UR21, UR12 ;  /* 0x00000015121272a4 */ /* 0x000fe2000f8e020c */
[----:B------:R-:W-:Y:S01]  /*04d0*/  IMAD R21, R3, R10, UR6 ;  /* 0x0000000603157e24 */ /* 0x000fe2000f8e020a */
[----:B------:R-:W-:Y:S02]  /*04e0*/  UIMAD UR19, UR19, UR21, UR12 ;  /* 0x00000015131372a4 */ /* 0x000fe4000f8e020c */
[----:B------:R-:W-:Y:S02]  /*04f0*/  UIMAD UR20, UR20, UR21, UR12 ;  /* 0x00000015141472a4 */ /* 0x000fe4000f8e020c */
[----:B------:R-:W-:Y:S02]  /*0500*/  UIADD3 UR7, UPT, UPT, UR6, UR7, UR12 ;  /* 0x0000000706077290 */ /* 0x000fe4000fffe00c */
[----:B0-----:R-:W-:Y:S02]  /*0510*/  UIMAD UR21, UR23, UR21, URZ ;  /* 0x00000015171572a4 */ /* 0x001fe4000f8e02ff */
[----:B--2---:R-:W-:-:S02]  /*0520*/  UIMAD UR14, UR7, UR22, UR13 ;  /* 0x00000016070e72a4 */ /* 0x004fc4000f8e020d */
[----:B------:R-:W-:Y:S02]  /*0530*/  UIMAD UR21, UR21, UR25, UR12 ;  /* 0x00000019151572a4 */ /* 0x000fe4000f8e020c */
[----:B------:R-:W-:Y:S02]  /*0540*/  UIADD3 UR7, UPT, UPT, UR19, UR6, URZ ;  /* 0x0000000613077290 */ /* 0x000fe4000fffe0ff */
[----:B------:R-:W-:Y:S02]  /*0550*/  UIADD3 UR18, UPT, UPT, UR18, UR6, URZ ;  /* 0x0000000612127290 */ /* 0x000fe4000fffe0ff */
[----:B------:R-:W-:Y:S02]  /*0560*/  UIADD3 UR8, UPT, UPT, UR8, UR6, URZ ;  /* 0x0000000608087290 */ /* 0x000fe4000fffe0ff */
[----:B------:R-:W-:Y:S02]  /*0570*/  UIADD3 UR16, UPT, UPT, UR15, UR6, URZ ;  /* 0x000000060f107290 */ /* 0x000fe4000fffe0ff */
[----:B------:R-:W-:-:S02]  /*0580*/  UIADD3 UR17, UPT, UPT, UR17, UR6, URZ ;  /* 0x0000000611117290 */ /* 0x000fc4000fffe0ff */
[----:B------:R-:W-:Y:S02]  /*0590*/  UIADD3 UR20, UPT, UPT, UR20, UR6, URZ ;  /* 0x0000000614147290 */ /* 0x000fe4000fffe0ff */
[----:B------:R-:W-:Y:S02]  /*05a0*/  UIADD3 UR21, UPT, UPT, UR21, UR6, URZ ;  /* 0x0000000615157290 */ /* 0x000fe4000fffe0ff */
[----:B------:R-:W-:Y:S02]  /*05b0*/  UIMAD UR19, UR18, UR22, UR13 ;  /* 0x00000016121372a4 */ /* 0x000fe4000f8e020d */
[----:B------:R-:W-:Y:S02]  /*05c0*/  UIMAD UR18, UR7, UR22, UR13 ;  /* 0x00000016071272a4 */ /* 0x000fe4000f8e020d */
[----:B------:R-:W-:Y:S02]  /*05d0*/  UIMAD UR15, UR8, UR22, UR13 ;  /* 0x00000016080f72a4 */ /* 0x000fe4000f8e020d */
[----:B------:R-:W-:-:S02]  /*05e0*/  UIMAD UR16, UR16, UR22, UR13 ;  /* 0x00000016101072a4 */ /* 0x000fc4000f8e020d */
[----:B------:R-:W-:Y:S02]  /*05f0*/  UIMAD UR17, UR17, UR22, UR13 ;  /* 0x00000016111172a4 */ /* 0x000fe4000f8e020d */
[----:B------:R-:W-:Y:S02]  /*0600*/  UIMAD UR20, UR20, UR22, UR13 ;  /* 0x00000016141472a4 */ /* 0x000fe4000f8e020d */
[----:B------:R-:W-:Y:S01]  /*0610*/  UIMAD UR21, UR21, UR22, UR13 ;  /* 0x00000016151572a4 */ /* 0x000fe2000f8e020d */
[----:B------:R-:W-:-:S11]  /*0620*/  UMOV UR7, URZ ;  /* 0x000000ff00077c82 */ /* 0x000fd60008000000 */
.L_x_12:
[----:B------:R-:W0:Y:S01]  /*0630*/  LDCU UR22, c[0x0][0x398] ;  /* 0x00007300ff1677ac */ /* 0x000e220008000800 */
[----:B------:R-:W-:-:S04]  /*0640*/  UIADD3 UR8, UPT, UPT, UR13, UR7, URZ ;  /* 0x000000070d087290 */ /* 0x000fc8000fffe0ff */
[----:B0-----:R-:W-:-:S04]  /*0650*/  UISETP.GE.AND UP0, UPT, UR8, UR22, UPT ;  /* 0x000000160800728c */ /* 0x001fc8000bf06270 */
[----:B------:R-:W-:-:S09]  /*0660*/  UISETP.GT.AND UP0, UPT, UR8, -0x1, !UP0 ;  /* 0xffffffff0800788c */ /* 0x000fd2000c704270 */
[----:B------:R-:W-:Y:S05]  /*0670*/  BRA.U !UP0, `(.L_x_7) ;  /* 0x0000000d08987547 */ /* 0x000fea000b800000 */
[----:B------:R-:W0:Y:S02]  /*0680*/  LDCU UR8, c[0x0][0x390] ;  /* 0x00007200ff0877ac */ /* 0x000e240008000800 */
[----:B0-----:R-:W-:-:S03]  /*0690*/  UISETP.GE.U32.AND UP0, UPT, UR8, 0x8, UPT ;  /* 0x000000080800788c */ /* 0x001fc6000bf06070 */
[----:B------:R-:W-:-:S06]  /*06a0*/  UMOV UR8, URZ ;  /* 0x000000ff00087c82 */ /* 0x000fcc0008000000 */
[----:B------:R-:W-:Y:S05]  /*06b0*/  BRA.U !UP0, `(.L_x_8) ;  /* 0x0000000508a07547 */ /* 0x000fea000b800000 */
[----:B------:R-:W0:Y:S01]  /*06c0*/  LDCU UR24, c[0x0][0x3b0] ;  /* 0x00007600ff1877ac */ /* 0x000e220008000800 */
[----:B------:R-:W-:Y:S01]  /*06d0*/  IADD3 R10, PT, PT, R4, UR6, RZ ;  /* 0x00000006040a7c10 */ /* 0x000fe2000fffe0ff */
[----:B------:R-:W1:Y:S01]  /*06e0*/  LDCU UR35, c[0x0][0x3b4] ;  /* 0x00007680ff2377ac */ /* 0x000e620008000800 */
[----:B------:R-:W-:Y:S02]  /*06f0*/  UIADD3 UR34, UPT, UPT, -UR10, URZ, URZ ;  /* 0x000000ff0a227290 */ /* 0x000fe4000fffe1ff */
[----:B------:R-:W-:Y:S02]  /*0700*/  UIADD3 UR8, UPT, UPT, UR14, UR7, URZ ;  /* 0x000000070e087290 */ /* 0x000fe4000fffe0ff */
[----:B------:R-:W-:Y:S02]  /*0710*/  UIADD3 UR23, UPT, UPT, UR15, UR7, URZ ;  /* 0x000000070f177290 */ /* 0x000fe4000fffe0ff */
[----:B------:R-:W-:Y:S02]  /*0720*/  UIADD3 UR26, UPT, UPT, UR16, UR7, URZ ;  /* 0x00000007101a7290 */ /* 0x000fe4000fffe0ff */
[----:B------:R-:W-:Y:S01]  /*0730*/  UIADD3 UR27, UPT, UPT, UR17, UR7, URZ ;  /* 0x00000007111b7290 */ /* 0x000fe2000fffe0ff */
[----:B0-----:R-:W-:Y:S01]  /*0740*/  MOV R27, UR24 ;  /* 0x00000018001b7c02 */ /* 0x001fe20008000f00 */
[----:B------:R-:W-:-:S02]  /*0750*/  UIADD3 UR30, UPT, UPT, UR19, UR7, URZ ;  /* 0x00000007131e7290 */ /* 0x000fc4000fffe0ff */
[----:B------:R-:W-:Y:S01]  /*0760*/  UIADD3 UR31, UPT, UPT, UR18, UR7, URZ ;  /* 0x00000007121f7290 */ /* 0x000fe2000fffe0ff */
[----:B-1----:R-:W-:Y:S01]  /*0770*/  MOV R24, UR35 ;  /* 0x0000002300187c02 */ /* 0x002fe20008000f00 */
[-C--:B------:R-:W-:Y:S01]  /*0780*/  IMAD R25, R12, R27.reuse, UR6 ;  /* 0x000000060c197e24 */ /* 0x080fe2000f8e021b */
[----:B------:R-:W-:Y:S01]  /*0790*/  UIADD3 UR32, UPT, UPT, UR20, UR7, URZ ;  /* 0x0000000714207290 */ /* 0x000fe2000fffe0ff */
[-C--:B------:R-:W-:Y:S01]  /*07a0*/  IMAD R22, R11, R27.reuse, UR6 ;  /* 0x000000060b167e24 */ /* 0x080fe2000f8e021b */
[----:B------:R-:W-:Y:S01]  /*07b0*/  UIADD3 UR33, UPT, UPT, UR21, UR7, URZ ;  /* 0x0000000715217290 */ /* 0x000fe2000fffe0ff */
[-C--:B------:R-:W-:Y:S01]  /*07c0*/  IMAD R26, R9, R27.reuse, UR6 ;  /* 0x00000006091a7e24 */ /* 0x080fe2000f8e021b */
[----:B------:R-:W0:Y:S01]  /*07d0*/  LDCU.64 UR24, c[0x0][0x388] ;  /* 0x00007100ff1877ac */ /* 0x000e220008000a00 */
[----:B------:R-:W-:Y:S02]  /*07e0*/  IMAD R27, R6, R27, UR6 ;  /* 0x00000006061b7e24 */ /* 0x000fe4000f8e021b */
[----:B------:R-:W-:-:S02]  /*07f0*/  IMAD R10, R10, R24, UR7 ;  /* 0x000000070a0a7e24 */ /* 0x000fc4000f8e0218 */
[-C--:B------:R-:W-:Y:S02]  /*0800*/  IMAD R28, R13, R24.reuse, UR7 ;  /* 0x000000070d1c7e24 */ /* 0x080fe4000f8e0218 */
[-C--:B------:R-:W-:Y:S02]  /*0810*/  IMAD R23, R20, R24.reuse, UR7 ;  /* 0x0000000714177e24 */ /* 0x080fe4000f8e0218 */
[-C--:B------:R-:W-:Y:S02]  /*0820*/  IMAD R22, R22, R24.reuse, UR7 ;  /* 0x0000000716167e24 */ /* 0x080fe4000f8e0218 */
[-C--:B------:R-:W-:Y:S02]  /*0830*/  IMAD R25, R25, R24.reuse, UR7 ;  /* 0x0000000719197e24 */ /* 0x080fe4000f8e0218 */
[-C--:B------:R-:W-:Y:S02]  /*0840*/  IMAD R26, R26, R24.reuse, UR7 ;  /* 0x000000071a1a7e24 */ /* 0x080fe4000f8e0218 */
[----:B------:R-:W-:-:S02]  /*0850*/  IMAD R27, R27, R24, UR7 ;  /* 0x000000071b1b7e24 */ /* 0x000fc4000f8e0218 */
[----:B------:R-:W-:-:S07]  /*0860*/  IMAD R24, R21, R24, UR7 ;  /* 0x0000000715187e24 */ /* 0x000fce000f8e0218 */
.L_x_9:
[----:B0-----:R-:W-:-:S06]  /*0870*/  UIMAD.WIDE UR36, UR33, 0x4, UR24 ;  /* 0x00000004212478a5 */ /* 0x001fcc000f8e0218 */
[----:B------:R-:W-:Y:S02]  /*0880*/  MOV R14, UR36 ;  /* 0x00000024000e7c02 */ /* 0x000fe40008000f00 */
[----:B------:R-:W-:-:S05]  /*0890*/  MOV R15, UR37 ;  /* 0x00000025000f7c02 */ /* 0x000fca0008000f00 */
[----:B------:R0:W2:Y:S02]  /*08a0*/  LDG.E R16, desc[UR28][R14.64] ;  /* 0x0000001c0e107981 */ /* 0x0000a4000c1e1900 */
[----:B0-----:R-:W0:Y:S02]  /*08b0*/  LDC.64 R14, c[0x0][0x3a0] ;  /* 0x0000e800ff0e7b82 */ /* 0x001e240000000a00 */
[----:B0-----:R-:W-:-:S06]  /*08c0*/  IMAD.WIDE R18, R24, 0x4, R14 ;  /* 0x0000000418127825 */ /* 0x001fcc00078e020e */
[----:B------:R-:W2:Y:S01]  /*08d0*/  LDG.E R18, desc[UR28][R18.64] ;  /* 0x0000001c12127981 */ /* 0x000ea2000c1e1900 */
[----:B------:R-:W-:-:S06]  /*08e0*/  UIMAD.WIDE UR36, UR8, 0x4, UR24 ;  /* 0x00000004082478a5 */ /* 0x000fcc000f8e0218 */
[----:B------:R-:W-:Y:S01]  /*08f0*/  MOV R17, UR37 ;  /* 0x0000002500117c02 */ /* 0x000fe20008000f00 */
[----:B--2---:R-:W-:Y:S01]  /*0900*/  FFMA R29, R16, R18, R29 ;  /* 0x00000012101d7223 */ /* 0x004fe2000000001d */
[----:B------:R-:W-:-:S05]  /*0910*/  MOV R16, UR36 ;  /* 0x0000002400107c02 */ /* 0x000fca0008000f00 */
[----:B------:R0:W2:Y:S02]  /*0920*/  LDG.E R18, desc[UR28][R16.64] ;  /* 0x0000001c10127981 */ /* 0x0000a4000c1e1900 */
        /* <DEDUP_REMOVED lines=33> */
[----:B------:R-:W-:Y:S01]  /*0b40*/  MOV R18, UR36 ;  /* 0x0000002400127c02 */ /* 0x000fe20008000f00 */
[----:B------:R-:W-:-:S05]  /*0b50*/  IMAD.WIDE R16, R28, 0x4, R14 ;  /* 0x000000041c107825 */ /* 0x000fca00078e020e */
[----:B------:R-:W2:Y:S04]  /*0b60*/  LDG.E R18, desc[UR28][R18.64] ;  /* 0x0000001c12127981 */ /* 0x000ea8000c1e1900 */
[----:B------:R-:W2:Y:S01]  /*0b70*/  LDG.E R19, desc[UR28][R16.64] ;  /* 0x0000001c10137981 */ /* 0x000ea2000c1e1900 */
[----:B------:R-:W-:Y:S01]  /*0b80*/  UIMAD.WIDE UR36, UR32, 0x4, UR24 ;  /* 0x00000004202478a5 */ /* 0x000fe2000f8e0218 */
[----:B------:R-:W-:Y:S01]  /*0b90*/  IMAD.WIDE R14, R23, 0x4, R14 ;  /* 0x00000004170e7825 */ /* 0x000fe200078e020e */
[----:B------:R-:W-:-:S03]  /*0ba0*/  UIADD3 UR34, UPT, UPT, UR34, 0x8, URZ ;  /* 0x0000000822227890 */ /* 0x000fc6000fffe0ff */
[----:B--2---:R-:W-:Y:S02]  /*0bb0*/  FFMA R29, R18, R19, R29 ;  /* 0x00000013121d7223 */ /* 0x004fe4000000001d */
[----:B------:R0:W2:Y:S02]  /*0bc0*/  LDG.E R18, desc[UR28][R14.64] ;  /* 0x0000001c0e127981 */ /* 0x0000a4000c1e1900 */
[----:B0-----:R-:W-:Y:S02]  /*0bd0*/  MOV R14, UR36 ;  /* 0x00000024000e7c02 */ /* 0x001fe40008000f00 */
[----:B------:R-:W-:-:S05]  /*0be0*/  MOV R15, UR37 ;  /* 0x00000025000f7c02 */ /* 0x000fca0008000f00 */
[----:B------:R-:W2:Y:S01]  /*0bf0*/  LDG.E R14, desc[UR28][R14.64] ;  /* 0x0000001c0e0e7981 */ /* 0x000ea2000c1e1900 */
[----:B------:R-:W-:Y:S01]  /*0c00*/  UISETP.NE.AND UP0, UPT, UR34, URZ, UPT ;  /* 0x000000ff2200728c */ /* 0x000fe2000bf05270 */
[C---:B------:R-:W-:Y:S01]  /*0c10*/  LEA R10, R5.reuse, R10, 0x3 ;  /* 0x0000000a050a7211 */ /* 0x040fe200078e18ff */
[----:B------:R-:W-:Y:S01]  /*0c20*/  ULEA UR8, UR11, UR8, 0x3 ;  /* 0x000000080b087291 */ /* 0x000fe2000f8e18ff */
        /* <DEDUP_REMOVED lines=12> */
[----:B------:R-:W-:Y:S01]  /*0cf0*/  LEA R24, R5, R24, 0x3 ;  /* 0x0000001805187211 */ /* 0x000fe200078e18ff */
[----:B------:R-:W-:Y:S01]  /*0d00*/  ULEA UR33, UR11, UR33, 0x3 ;  /* 0x000000210b217291 */ /* 0x000fe2000f8e18ff */
[----:B--2---:R-:W-:Y:S01]  /*0d10*/  FFMA R29, R14, R18, R29 ;  /* 0x000000120e1d7223 */ /* 0x004fe2000000001d */
[----:B------:R-:W-:Y:S10]  /*0d20*/  BRA.U UP0, `(.L_x_9) ;  /* 0xfffffff900d07547 */ /* 0x000ff4000b83ffff */
[----:B------:R-:W-:-:S05]  /*0d30*/  UMOV UR8, UR10 ;  /* 0x0000000a00087c82 */ /* 0x000fca0008000000 */
.L_x_8:
[----:B------:R-:W0:Y:S02]  /*0d40*/  LDCU UR23, c[0x0][0x390] ;  /* 0x00007200ff1777ac */ /* 0x000e240008000800 */
[----:B0-----:R-:W-:-:S04]  /*0d50*/  ULOP3.LUT UR24, UR23, 0x7, URZ, 0xc0, !UPT ;  /* 0x0000000717187892 */ /* 0x001fc8000f8ec0ff */
[----:B------:R-:W-:-:S09]  /*0d60*/  UISETP.NE.AND UP0, UPT, UR24, URZ, UPT ;  /* 0x000000ff1800728c */ /* 0x000fd2000bf05270 */
[----:B------:R-:W-:Y:S05]  /*0d70*/  BRA.U !UP0, `(.L_x_7) ;  /* 0x0000000508d87547 */ /* 0x000fea000b800000 */
[----:B------:R-:W-:-:S04]  /*0d80*/  ULOP3.LUT UR34, UR23, 0x3, URZ, 0xc0, !UPT ;  /* 0x0000000317227892 */ /* 0x000fc8000f8ec0ff */
[----:B------:R-:W-:Y:S01]  /*0d90*/  UISETP.NE.AND UP0, UPT, UR34, URZ, UPT ;  /* 0x000000ff2200728c */ /* 0x000fe2000bf05270 */
[----:B------:R-:W-:Y:S10]  /*0da0*/  BRA.U !UP1, `(.L_x_10) ;  /* 0x0000000109dc7547 */ /* 0x000ff4000b800000 */
[----:B------:R-:W0:Y:S01]  /*0db0*/  LDCU.64 UR36, c[0x0][0x3b0] ;  /* 0x00007600ff2477ac */ /* 0x000e220008000a00 */
[----:B------:R-:W-:Y:S01]  /*0dc0*/  IADD3 R10, PT, PT, R2, UR8, RZ ;  /* 0x00000008020a7c10 */ /* 0x000fe2000fffe0ff */
[----:B------:R-:W1:Y:S01]  /*0dd0*/  LDCU UR32, c[0x0][0x394] ;  /* 0x00007280ff2077ac */ /* 0x000e620008000800 */
[----:B------:R-:W2:Y:S01]  /*0de0*/  LDCU.64 UR24, c[0x0][0x388] ;  /* 0x00007100ff1877ac */ /* 0x000ea20008000a00 */
[----:B------:R-:W-:Y:S02]  /*0df0*/  UIADD3 UR26, UPT, UPT, UR12, UR6, URZ ;  /* 0x000000060c1a7290 */ /* 0x000fe4000fffe0ff */
[----:B------:R-:W-:Y:S02]  /*0e00*/  UIADD3 UR23, UPT, UPT, UR9, UR8, URZ ;  /* 0x0000000809177290 */ /* 0x000fe4000fffe0ff */
[----:B------:R-:W-:Y:S01]  /*0e10*/  UIADD3 UR33, UPT, UPT, UR13, UR7, URZ ;  /* 0x000000070d217290 */ /* 0x000fe2000fffe0ff */
[----:B0-----:R-:W-:Y:S02]  /*0e20*/  MOV R15, UR36 ;  /* 0x00000024000f7c02 */ /* 0x001fe40008000f00 */
[----:B------:R-:W-:Y:S01]  /*0e30*/  MOV R16, UR37 ;  /* 0x0000002500107c02 */ /* 0x000fe20008000f00 */
[----:B-1----:R-:W-:-:S02]  /*0e40*/  UIMAD UR23, UR23, UR32, UR26 ;  /* 0x00000020171772a4 */ /* 0x002fc4000f8e021a */
[----:B------:R-:W-:Y:S02]  /*0e50*/  IMAD R10, R10, R15, UR6 ;  /* 0x000000060a0a7e24 */ /* 0x000fe4000f8e020f */
[----:B------:R-:W0:Y:S01]  /*0e60*/  LDC.64 R14, c[0x0][0x3a0] ;  /* 0x0000e800ff0e7b82 */ /* 0x000e220000000a00 */
[----:B------:R-:W-:Y:S01]  /*0e70*/  UIMAD UR26, UR23, UR22, UR33 ;  /* 0x00000016171a72a4 */ /* 0x000fe2000f8e0221 */
[CC--:B------:R-:W-:Y:S01]  /*0e80*/  IMAD R17, R10.reuse, R16.reuse, UR7 ;  /* 0x000000070a117e24 */ /* 0x0c0fe2000f8e0210 */
[----:B------:R-:W-:Y:S01]  /*0e90*/  IADD3 R19, PT, PT, R10, UR36, RZ ;  /* 0x000000240a137c10 */ /* 0x000fe2000fffe0ff */
[----:B------:R-:W-:Y:S02]  /*0ea0*/  UIADD3 UR23, UPT, UPT, UR23, UR32, URZ ;  /* 0x0000002017177290 */ /* 0x000fe4000fffe0ff */
[----:B--2---:R-:W-:Y:S01]  /*0eb0*/  UIMAD.WIDE UR26, UR26, 0x4, UR24 ;  /* 0x000000041a1a78a5 */ /* 0x004fe2000f8e0218 */
[C---:B------:R-:W-:Y:S01]  /*0ec0*/  IADD3 R26, PT, PT, R19.reuse, UR36, RZ ;  /* 0x00000024131a7c10 */ /* 0x040fe2000fffe0ff */
[----:B------:R-:W-:Y:S01]  /*0ed0*/  UIMAD UR30, UR23, UR22, UR33 ;  /* 0x00000016171e72a4 */ /* 0x000fe2000f8e0221 */
[-C--:B------:R-:W-:Y:S01]  /*0ee0*/  IMAD R19, R19, R16.reuse, UR7 ;  /* 0x0000000713137e24 */ /* 0x080fe2000f8e0210 */
[----:B------:R-:W-:Y:S01]  /*0ef0*/  UIADD3 UR23, UPT, UPT, UR23, UR32, URZ ;  /* 0x0000002017177290 */ /* 0x000fe2000fffe0ff */
[C---:B------:R-:W-:Y:S01]  /*0f00*/  IADD3 R27, PT, PT, R26.reuse, UR36, RZ ;  /* 0x000000241a1b7c10 */ /* 0x040fe2000fffe0ff */
[----:B------:R-:W-:Y:S01]  /*0f10*/  UIMAD.WIDE UR30, UR30, 0x4, UR24 ;  /* 0x000000041e1e78a5 */ /* 0x000fe2000f8e0218 */
[----:B------:R-:W-:Y:S01]  /*0f20*/  MOV R24, UR26 ;  /* 0x0000001a00187c02 */ /* 0x000fe20008000f00 */
[----:B------:R-:W-:Y:S01]  /*0f30*/  UIMAD UR26, UR23, UR22, UR33 ;  /* 0x00000016171a72a4 */ /* 0x000fe2000f8e0221 */
[----:B------:R-:W-:Y:S01]  /*0f40*/  MOV R25, UR27 ;  /* 0x0000001b00197c02 */ /* 0x000fe20008000f00 */
[----:B------:R-:W-:Y:S01]  /*0f50*/  UIADD3 UR23, UPT, UPT, UR23, UR32, URZ ;  /* 0x0000002017177290 */ /* 0x000fe2000fffe0ff */
[-C--:B------:R-:W-:Y:S01]  /*0f60*/  IMAD R26, R26, R16.reuse, UR7 ;  /* 0x000000071a1a7e24 */ /* 0x080fe2000f8e0210 */
[----:B------:R-:W-:Y:S01]  /*0f70*/  MOV R22, UR30 ;  /* 0x0000001e00167c02 */ /* 0x000fe20008000f00 */
[----:B------:R-:W-:Y:S01]  /*0f80*/  IMAD R27, R27, R16, UR7 ;  /* 0x000000071b1b7e24 */ /* 0x000fe2000f8e0210 */
[----:B------:R-:W-:Y:S01]  /*0f90*/  MOV R23, UR31 ;  /* 0x0000001f00177c02 */ /* 0x000fe20008000f00 */
[----:B------:R-:W-:Y:S01]  /*0fa0*/  UIMAD.WIDE UR26, UR26, 0x4, UR24 ;  /* 0x000000041a1a78a5 */ /* 0x000fe2000f8e0218 */
[----:B------:R-:W2:Y:S01]  /*0fb0*/  LDG.E R24, desc[UR28][R24.64] ;  /* 0x0000001c18187981 */ /* 0x000ea2000c1e1900 */
[----:B------:R-:W-:Y:S01]  /*0fc0*/  UIMAD UR23, UR23, UR22, UR33 ;  /* 0x00000016171772a4 */ /* 0x000fe2000f8e0221 */
[----:B0-----:R-:W-:-:S02]  /*0fd0*/  IMAD.WIDE R16, R17, 0x4, R14 ;  /* 0x0000000411107825 */ /* 0x001fc400078e020e */
[----:B------:R0:W3:Y:S02]  /*0fe0*/  LDG.E R10, desc[UR28][R22.64] ;  /* 0x0000001c160a7981 */ /* 0x0000e4000c1e1900 */
[----:B------:R-:W-:Y:S01]  /*0ff0*/  IMAD.WIDE R18, R19, 0x4, R14 ;  /* 0x0000000413127825 */ /* 0x000fe200078e020e */
[----:B------:R-:W-:Y:S01]  /*1000*/  UIMAD.WIDE UR24, UR23, 0x4, UR24 ;  /* 0x00000004171878a5 */ /* 0x000fe2000f8e0218 */
[----:B------:R1:W2:Y:S01]  /*1010*/  LDG.E R25, desc[UR28][R16.64] ;  /* 0x0000001c10197981 */ /* 0x0002a2000c1e1900 */
[----:B0-----:R-:W-:-:S03]  /*1020*/  MOV R23, UR27 ;  /* 0x0000001b00177c02 */ /* 0x001fc60008000f00 */
[----:B------:R-:W3:Y:S01]  /*1030*/  LDG.E R19, desc[UR28][R18.64] ;  /* 0x0000001c12137981 */ /* 0x000ee2000c1e1900 */
[----:B------:R-:W-:Y:S01]  /*1040*/  MOV R22, UR26 ;  /* 0x0000001a00167c02 */ /* 0x000fe20008000f00 */
[----:B-1----:R-:W-:-:S04]  /*1050*/  IMAD.WIDE R16, R26, 0x4, R14 ;  /* 0x000000041a107825 */ /* 0x002fc800078e020e */
[----:B------:R-:W4:Y:S01]  /*1060*/  LDG.E R23, desc[UR28][R22.64] ;  /* 0x0000001c16177981 */ /* 0x000f22000c1e1900 */
[----:B------:R-:W-:Y:S01]  /*1070*/  IMAD.WIDE R26, R27, 0x4, R14 ;  /* 0x000000041b1a7825 */ /* 0x000fe200078e020e */
[----:B------:R-:W-:Y:S02]  /*1080*/  MOV R15, UR25 ;  /* 0x00000019000f7c02 */ /* 0x000fe40008000f00 */
[----:B------:R-:W4:Y:S01]  /*1090*/  LDG.E R28, desc[UR28][R16.64] ;  /* 0x0000001c101c7981 */ /* 0x000f22000c1e1900 */
[----:B------:R-:W-:-:S03]  /*10a0*/  MOV R14, UR24 ;  /* 0x00000018000e7c02 */ /* 0x000fc60008000f00 */
[----:B------:R-:W5:Y:S04]  /*10b0*/  LDG.E R26, desc[UR28][R26.64] ;  /* 0x0000001c1a1a7981 */ /* 0x000f68000c1e1900 */
[----:B------:R-:W5:Y:S01]  /*10c0*/  LDG.E R15, desc[UR28][R14.64] ;  /* 0x0000001c0e0f7981 */ /* 0x000f62000c1e1900 */
[----:B------:R-:W-:Y:S01]  /*10d0*/  UIADD3 UR8, UPT, UPT, UR8, 0x4, URZ ;  /* 0x0000000408087890 */ /* 0x000fe2000fffe0ff */
[----:B--2---:R-:W-:-:S04]  /*10e0*/  FFMA R25, R24, R25, R29 ;  /* 0x0000001918197223 */ /* 0x004fc8000000001d */
[----:B---3--:R-:W-:-:S04]  /*10f0*/  FFMA R10, R10, R19, R25 ;  /* 0x000000130a0a7223 */ /* 0x008fc80000000019 */
[----:B----4-:R-:W-:-:S04]  /*1100*/  FFMA R10, R23, R28, R10 ;  /* 0x0000001c170a7223 */ /* 0x010fc8000000000a */
[----:B-----5:R-:W-:-:S07]  /*1110*/  FFMA R29, R15, R26, R10 ;  /* 0x0000001a0f1d7223 */ /* 0x020fce000000000a */
.L_x_10:
[----:B------:R-:W-:Y:S05]  /*1120*/  BRA.U !UP0, `(.L_x_7) ;  /* 0x0000000108ec7547 */ /* 0x000fea000b800000 */
[----:B------:R-:W0:Y:S01]  /*1130*/  LDCU UR23, c[0x0][0x390] ;  /* 0x00007200ff1777ac */ /* 0x000e220008000800 */
[----:B------:R-:W-:Y:S02]  /*1140*/  UISETP.NE.AND UP0, UPT, UR34, 0x1, UPT ;  /* 0x000000012200788c */ /* 0x000fe4000bf05270 */
[----:B0-----:R-:W-:-:S07]  /*1150*/  ULOP3.LUT UP2, URZ, UR23, 0x1, URZ, 0xc0, !UPT ;  /* 0x0000000117ff7892 */ /* 0x001fce000f84c0ff */
[----:B------:R-:W-:Y:S05]  /*1160*/  BRA.U !UP0, `(.L_x_11) ;  /* 0x0000000108847547 */ /* 0x000fea000b800000 */
[----:B------:R-:W0:Y:S01]  /*1170*/  LDCU.64 UR32, c[0x0][0x3b0] ;  /* 0x00007600ff2077ac */ /* 0x000e220008000a00 */
[----:B------:R-:W1:Y:S01]  /*1180*/  LDC.64 R18, c[0x0][0x3a0] ;  /* 0x0000e800ff127b82 */ /* 0x000e620000000a00 */
[----:B------:R-:W-:Y:S01]  /*1190*/  IADD3 R10, PT, PT, R2, UR8, RZ ;  /* 0x00000008020a7c10 */ /* 0x000fe2000fffe0ff */
[----:B------:R-:W2:Y:S01]  /*11a0*/  LDCU UR26, c[0x0][0x394] ;  /* 0x00007280ff1a77ac */ /* 0x000ea20008000800 */
[----:B------:R-:W3:Y:S01]  /*11b0*/  LDCU.64 UR24, c[0x0][0x388] ;  /* 0x00007100ff1877ac */ /* 0x000ee20008000a00 */
[----:B------:R-:W-:Y:S02]  /*11c0*/  UIADD3 UR27, UPT, UPT, UR12, UR6, URZ ;  /* 0x000000060c1b7290 */ /* 0x000fe4000fffe0ff */
[----:B------:R-:W-:Y:S02]  /*11d0*/  UIADD3 UR23, UPT, UPT, UR9, UR8, URZ ;  /* 0x0000000809177290 */ /* 0x000fe4000fffe0ff */
[----:B------:R-:W-:Y:S01]  /*11e0*/  UIADD3 UR30, UPT, UPT, UR13, UR7, URZ ;  /* 0x000000070d1e7290 */ /* 0x000fe2000fffe0ff */
[----:B0-----:R-:W-:-:S02]  /*11f0*/  MOV R15, UR32 ;  /* 0x00000020000f7c02 */ /* 0x001fc40008000f00 */
[----:B------:R-:W-:Y:S01]  /*1200*/  MOV R25, UR33 ;  /* 0x0000002100197c02 */ /* 0x000fe20008000f00 */
[----:B--2---:R-:W-:Y:S02]  /*1210*/  UIMAD UR23, UR23, UR26, UR27 ;  /* 0x0000001a171772a4 */ /* 0x004fe4000f8e021b */
[----:B------:R-:W-:Y:S02]  /*1220*/  IMAD R10, R10, R15, UR6 ;  /* 0x000000060a0a7e24 */ /* 0x000fe4000f8e020f */
[----:B------:R-:W-:Y:S02]  /*1230*/  UIMAD UR27, UR23, UR22, UR30 ;  /* 0x00000016171b72a4 */ /* 0x000fe4000f8e021e */
[C---:B------:R-:W-:Y:S01]  /*1240*/  IMAD R17, R10.reuse, R25, UR7 ;  /* 0x000000070a117e24 */ /* 0x040fe2000f8e0219 */
[----:B------:R-:W-:Y:S01]  /*1250*/  UIADD3 UR23, UPT, UPT, UR23, UR26, URZ ;  /* 0x0000001a17177290 */ /* 0x000fe2000fffe0ff */
[----:B------:R-:W-:Y:S01]  /*1260*/  IADD3 R16, PT, PT, R10, UR32, RZ ;  /* 0x000000200a107c10 */ /* 0x000fe2000fffe0ff */
[----:B---3--:R-:W-:-:S02]  /*1270*/  UIMAD.WIDE UR26, UR27, 0x4, UR24 ;  /* 0x000000041b1a78a5 */ /* 0x008fc4000f8e0218 */
[----:B------:R-:W-:Y:S02]  /*1280*/  UIMAD UR23, UR23, UR22, UR30 ;  /* 0x00000016171772a4 */ /* 0x000fe4000f8e021e */
[----:B------:R-:W-:Y:S02]  /*1290*/  IMAD R25, R16, R25, UR7 ;  /* 0x0000000710197e24 */ /* 0x000fe4000f8e0219 */
[----:B------:R-:W-:Y:S01]  /*12a0*/  UIMAD.WIDE UR24, UR23, 0x4, UR24 ;  /* 0x00000004171878a5 */ /* 0x000fe2000f8e0218 */
[----:B------:R-:W-:Y:S01]  /*12b0*/  MOV R14, UR26 ;  /* 0x0000001a000e7c02 */ /* 0x000fe20008000f00 */
[----:B-1----:R-:W-:Y:S01]  /*12c0*/  IMAD.WIDE R16, R17, 0x4, R18 ;  /* 0x0000000411107825 */ /* 0x002fe200078e0212 */
[----:B------:R-:W-:-:S03]  /*12d0*/  MOV R15, UR27 ;  /* 0x0000001b000f7c02 */ /* 0x000fc60008000f00 */
[----:B------:R-:W-:Y:S01]  /*12e0*/  MOV R22, UR24 ;  /* 0x0000001800167c02 */ /* 0x000fe20008000f00 */
[----:B------:R-:W-:Y:S01]  /*12f0*/  IMAD.WIDE R18, R25, 0x4, R18 ;  /* 0x0000000419127825 */ /* 0x000fe200078e0212 */
[----:B------:R-:W-:Y:S01]  /*1300*/  MOV R23, UR25 ;  /* 0x0000001900177c02 */ /* 0x000fe20008000f00 */
[----:B------:R-:W2:Y:S04]  /*1310*/  LDG.E R14, desc[UR28][R14.64] ;  /* 0x0000001c0e0e7981 */ /* 0x000ea8000c1e1900 */
[----:B------:R-:W2:Y:S04]  /*1320*/  LDG.E R16, desc[UR28][R16.64] ;  /* 0x0000001c10107981 */ /* 0x000ea8000c1e1900 */
[----:B------:R-:W3:Y:S04]  /*1330*/  LDG.E R22, desc[UR28][R22.64] ;  /* 0x0000001c16167981 */ /* 0x000ee8000c1e1900 */
[----:B------:R-:W3:Y:S01]  /*1340*/  LDG.E R18, desc[UR28][R18.64] ;  /* 0x0000001c12127981 */ /* 0x000ee2000c1e1900 */
[----:B------:R-:W-:Y:S01]  /*1350*/  UIADD3 UR8, UPT, UPT, UR8, 0x2, URZ ;  /* 0x0000000208087890 */ /* 0x000fe2000fffe0ff */
[----:B--2---:R-:W-:-:S04]  /*1360*/  FFMA R29, R14, R16, R29 ;  /* 0x000000100e1d7223 */ /* 0x004fc8000000001d */
[----:B---3--:R-:W-:-:S07]  /*1370*/  FFMA R29, R22, R18, R29 ;  /* 0x00000012161d7223 */ /* 0x008fce000000001d */
.L_x_11:
[----:B------:R-:W-:Y:S05]  /*1380*/  BRA.U !UP2, `(.L_x_7) ;  /* 0x000000010a547547 */ /* 0x000fea000b800000 */
[----:B------:R-:W0:Y:S01]  /*1390*/  LDCU UR26, c[0x0][0x394] ;  /* 0x00007280ff1a77ac */ /* 0x000e220008000800 */
[----:B------:R-:W1:Y:S01]  /*13a0*/  LDC.64 R16, c[0x0][0x3a0] ;  /* 0x0000e800ff107b82 */ /* 0x000e620000000a00 */
[----:B------:R-:W-:Y:S01]  /*13b0*/  IADD3 R10, PT, PT, R2, UR8, RZ ;  /* 0x00000008020a7c10 */ /* 0x000fe2000fffe0ff */
[----:B------:R-:W2:Y:S01]  /*13c0*/  LDCU.64 UR32, c[0x0][0x3b0] ;  /* 0x00007600ff2077ac */ /* 0x000ea20008000a00 */
[----:B------:R-:W3:Y:S01]  /*13d0*/  LDCU.64 UR24, c[0x0][0x388] ;  /* 0x00007100ff1877ac */ /* 0x000ee20008000a00 */
[----:B------:R-:W-:Y:S02]  /*13e0*/  UIADD3 UR27, UPT, UPT, UR12, UR6, URZ ;  /* 0x000000060c1b7290 */ /* 0x000fe4000fffe0ff */
[----:B------:R-:W-:Y:S02]  /*13f0*/  UIADD3 UR23, UPT, UPT, UR9, UR8, URZ ;  /* 0x0000000809177290 */ /* 0x000fe4000fffe0ff */
[----:B------:R-:W-:Y:S02]  /*1400*/  UIADD3 UR30, UPT, UPT, UR13, UR7, URZ ;  /* 0x000000070d1e7290 */ /* 0x000fe4000fffe0ff */
[----:B0-----:R-:W-:Y:S01]  /*1410*/  UIMAD UR23, UR23, UR26, UR27 ;  /* 0x0000001a171772a4 */ /* 0x001fe2000f8e021b */
[----:B--2---:R-:W-:-:S03]  /*1420*/  MOV R15, UR32 ;  /* 0x00000020000f7c02 */ /* 0x004fc60008000f00 */
[----:B------:R-:W-:Y:S01]  /*1430*/  UIMAD UR23, UR23, UR22, UR30 ;  /* 0x00000016171772a4 */ /* 0x000fe2000f8e021e */
[----:B------:R-:W-:Y:S01]  /*1440*/  MOV R19, UR33 ;  /* 0x0000002100137c02 */ /* 0x000fe20008000f00 */
[----:B------:R-:W-:Y:S02]  /*1450*/  IMAD R10, R10, R15, UR6 ;  /* 0x000000060a0a7e24 */ /* 0x000fe4000f8e020f */
[----:B---3--:R-:W-:Y:S02]  /*1460*/  UIMAD.WIDE UR22, UR23, 0x4, UR24 ;  /* 0x00000004171678a5 */ /* 0x008fe4000f8e0218 */
[----:B------:R-:W-:-:S04]  /*1470*/  IMAD R19, R10, R19, UR7 ;  /* 0x000000070a137e24 */ /* 0x000fc8000f8e0213 */
[----:B------:R-:W-:Y:S01]  /*1480*/  MOV R14, UR22 ;  /* 0x00000016000e7c02 */ /* 0x000fe20008000f00 */
[----:B-1----:R-:W-:Y:S01]  /*1490*/  IMAD.WIDE R16, R19, 0x4, R16 ;  /* 0x0000000413107825 */ /* 0x002fe200078e0210 */
[----:B------:R-:W-:-:S05]  /*14a0*/  MOV R15, UR23 ;  /* 0x00000017000f7c02 */ /* 0x000fca0008000f00 */
[----:B------:R-:W2:Y:S04]  /*14b0*/  LDG.E R14, desc[UR28][R14.64] ;  /* 0x0000001c0e0e7981 */ /* 0x000ea8000c1e1900 */
[----:B------:R-:W2:Y:S02]  /*14c0*/  LDG.E R16, desc[UR28][R16.64] ;  /* 0x0000001c10107981 */ /* 0x000ea4000c1e1900 */
[----:B--2---:R-:W-:-:S07]  /*14d0*/  FFMA R29, R14, R16, R29 ;  /* 0x000000100e1d7223 */ /* 0x004fce000000001d */
.L_x_7:
[----:B------:R-:W0:Y:S01]  /*14e0*/  LDCU UR8, c[0x0][0x3b4] ;  /* 0x00007680ff0877ac */ /* 0x000e220008000800 */
[----:B------:R-:W-:-:S04]  /*14f0*/  UIADD3 UR7, UPT, UPT, UR7, 0x1, URZ ;  /* 0x0000000107077890 */ /* 0x000fc8000fffe0ff */
[----:B0-----:R-:W-:-:S09]  /*1500*/  UISETP.NE.AND UP0, UPT, UR7, UR8, UPT ;  /* 0x000000080700728c */ /* 0x001fd2000bf05270 */
[----:B------:R-:W-:Y:S05]  /*1510*/  BRA.U UP0, `(.L_x_12) ;  /* 0xfffffff100447547 */ /* 0x000fea000b83ffff */
.L_x_6:
[----:B------:R-:W0:Y:S01]  /*1520*/  LDCU UR7, c[0x0][0x3b0] ;  /* 0x00007600ff0777ac */ /* 0x000e220008000800 */
[----:B------:R-:W-:-:S04]  /*1530*/  UIADD3 UR6, UPT, UPT, UR6, 0x1, URZ ;  /* 0x0000000106067890 */ /* 0x000fc8000fffe0ff */
[----:B0-----:R-:W-:-:S09]  /*1540*/  UISETP.NE.AND UP0, UPT, UR6, UR7, UPT ;  /* 0x000000070600728c */ /* 0x001fd2000bf05270 */
[----:B------:R-:W-:Y:S05]  /*1550*/  BRA.U UP0, `(.L_x_13) ;  /* 0xffffffed00707547 */ /* 0x000fea000b83ffff */
[----:B------:R-:W0:Y:S01]  /*1560*/  LDCU UR6, c[0x0][0x3bc] ;  /* 0x00007780ff0677ac */ /* 0x000e220008000800 */
[----:B------:R-:W1:Y:S01]  /*1570*/  LDC.64 R10, c[0x0][0x3c8] ;  /* 0x0000f200ff0a7b82 */ /* 0x000e620000000a00 */
[----:B------:R-:W2:Y:S01]  /*1580*/  LDCU UR7, c[0x0][0x3c0] ;  /* 0x00007800ff0777ac */ /* 0x000ea20008000800 */
[----:B0-----:R-:W-:Y:S02]  /*1590*/  MOV R9, UR6 ;  /* 0x0000000600097c02 */ /* 0x001fe40008000f00 */
[----:B--2---:R-:W-:-:S03]  /*15a0*/  MOV R12, UR7 ;  /* 0x00000007000c7c02 */ /* 0x004fc60008000f00 */
[----:B------:R-:W-:-:S04]  /*15b0*/  IMAD R9, R0, R9, UR4 ;  /* 0x0000000400097e24 */ /* 0x000fc8000f8e0209 */
[----:B------:R-:W-:Y:S01]  /*15c0*/  IMAD R9, R9, R12, UR5 ;  /* 0x0000000509097e24 */ /* 0x000fe2000f8e020c */
[----:B------:R-:W-:-:S03]  /*15d0*/  UIADD3 UR5, UPT, UPT, UR5, 0x1, URZ ;  /* 0x0000000105057890 */ /* 0x000fc6000fffe0ff */
[----:B-1----:R-:W-:Y:S01]  /*15e0*/  IMAD.WIDE R10, R9, 0x4, R10 ;  /* 0x00000004090a7825 */ /* 0x002fe200078e020a */
[----:B------:R-:W-:-:S04]  /*15f0*/  UISETP.NE.AND UP0, UPT, UR5, UR7, UPT ;  /* 0x000000070500728c */ /* 0x000fc8000bf05270 */
[----:B------:R0:W-:Y:S05]  /*1600*/  STG.E desc[UR28][R10.64], R29 ;  /* 0x0000001d0a007986 */ /* 0x0001ea000c10191c */
[----:B------:R-:W-:Y:S05]  /*1610*/  BRA.U UP0, `(.L_x_14) ;  /* 0xffffffed00307547 */ /* 0x000fea000b83ffff */
[----:B------:R-:W-:-:S04]  /*1620*/  UIADD3 UR4, UPT, UPT, UR4, 0x1, URZ ;  /* 0x0000000104047890 */ /* 0x000fc8000fffe0ff */
[----:B------:R-:W-:-:S06]  /*1630*/  UISETP.NE.AND UP0, UPT, UR4, UR6, UPT ;  /* 0x000000060400728c */ /* 0x000fcc000bf05270 */
[----:B------:R-:W-:-:S13]  /*1640*/  PLOP3.LUT P0, PT, PT, PT, UP0, 0x80, 0x8 ;  /* 0x000000000008781c */ /* 0x000fda0003f0f008 */
[----:B------:R-:W-:Y:S05]  /*1650*/  @!P0 EXIT ;  /* 0x000000000000894d */ /* 0x000fea0003800000 */
[----:B------:R-:W-:Y:S05]  /*1660*/  BRA `(.L_x_15) ;  /* 0xffffffec00107947 */ /* 0x000fea000383ffff */
.L_x_5:
[----:B------:R-:W-:Y:S02]  /*1670*/  ULOP3.LUT UR8, UR10, 0x7, URZ, 0xc0, !UPT ;  /* 0x000000070a087892 */ /* 0x000fe4000f8ec0ff */
[----:B------:R-:W-:Y:S02]  /*1680*/  ULOP3.LUT UR11, UR10, 0x3, URZ, 0xc0, !UPT ;  /* 0x000000030a0b7892 */ /* 0x000fe4000f8ec0ff */
[----:B------:R-:W-:Y:S02]  /*1690*/  UIADD3 UR4, UPT, UPT, UR8, -0x1, URZ ;  /* 0xffffffff08047890 */ /* 0x000fe4000fffe0ff */
[----:B------:R-:W-:Y:S02]  /*16a0*/  ULOP3.LUT UR10, UR10, 0x7ffffff8, URZ, 0xc0, !UPT ;  /* 0x7ffffff80a0a7892 */ /* 0x000fe4000f8ec0ff */
[----:B------:R-:W-:-:S03]  /*16b0*/  UISETP.GE.U32.AND UP1, UPT, UR4, 0x3, UPT ;  /* 0x000000030400788c */ /* 0x000fc6000bf26070 */
[----:B------:R-:W-:-:S08]  /*16c0*/  UMOV UR4, URZ ;  /* 0x000000ff00047c82 */ /* 0x000fd00008000000 */
.L_x_25:
[----:B0-----:R-:W0:Y:S01]  /*16d0*/  LDC R3, c[0x0][0x3bc] ;  /* 0x0000ef00ff037b82 */ /* 0x001e220000000800 */
[----:B------:R-:W-:Y:S01]  /*16e0*/  UMOV UR5, URZ ;  /* 0x000000ff00057c82 */ /* 0x000fe20008000000 */
[----:B0-----:R-:W-:-:S07]  /*16f0*/  IMAD R3, R0, R3, UR4 ;  /* 0x0000000400037e24 */ /* 0x001fce000f8e0203 */
.L_x_24:
[----:B0-----:R-:W2:Y:S01]  /*1700*/  LDG.E R26, desc[UR28][R10.64] ;  /* 0x0000001c0a1a7981 */ /* 0x001ea2000c1e1900 */
[----:B------:R-:W-:Y:S01]  /*1710*/  UMOV UR6, URZ ;  /* 0x000000ff00067c82 */ /* 0x000fe20008000000 */
[----:B--2---:R-:W-:-:S07]  /*1720*/  FADD R26, RZ, R26 ;  /* 0x0000001aff1a7221 */ /* 0x004fce0000000000 */
.L_x_23:
[----:B------:R-:W0:Y:S01]  /*1730*/  LDCU UR7, c[0x0][0x3c4] ;  /* 0x00007880ff0777ac */ /* 0x000e220008000800 */
[----:B------:R-:W1:Y:S01]  /*1740*/  LDCU UR12, c[0x0][0x394] ;  /* 0x00007280ff0c77ac */ /* 0x000e620008000800 */
[----:B0-----:R-:W-:-:S04]  /*1750*/  UIMAD UR7, UR4, UR7, UR6 ;  /* 0x00000007040772a4 */ /* 0x001fc8000f8e0206 */
[----:B-1----:R-:W-:-:S04]  /*1760*/  UISETP.GE.AND UP0, UPT, UR7, UR12, UPT ;  /* 0x0000000c0700728c */ /* 0x002fc8000bf06270 */
[----:B------:R-:W-:-:S09]  /*1770*/  UISETP.GT.AND UP0, UPT, UR7, -0x1, !UP0 ;  /* 0xffffffff0700788c */ /* 0x000fd2000c704270 */
[----:B------:R-:W-:Y:S05]  /*1780*/  BRA.U !UP0, `(.L_x_16) ;  /* 0x0000000908f87547 */ /* 0x000fea000b800000 */
[----:B------:R-:W-:-:S07]  /*1790*/  HFMA2 R4, -RZ, RZ, 0, 0 ;  /* 0x00000000ff047431 */ /* 0x000fce00000001ff */
.L_x_22:
[----:B------:R-:W0:Y:S08]  /*17a0*/  LDC R7, c[0x0][0x3c4] ;  /* 0x0000f100ff077b82 */ /* 0x000e300000000800 */
[----:B------:R-:W1:Y:S01]  /*17b0*/  LDC R6, c[0x0][0x398] ;  /* 0x0000e600ff067b82 */ /* 0x000e620000000800 */
[----:B0-----:R-:W-:-:S05]  /*17c0*/  IMAD R7, R7, UR5, R4 ;  /* 0x0000000507077c24 */ /* 0x001fca000f8e0204 */
[----:B-1----:R-:W-:-:S04]  /*17d0*/  ISETP.GE.AND P0, PT, R7, R6, PT ;  /* 0x000000060700720c */ /* 0x002fc80003f06270 */
[----:B------:R-:W-:-:S13]  /*17e0*/  ISETP.GT.AND P0, PT, R7, -0x1, !P0 ;  /* 0xffffffff0700780c */ /* 0x000fda0004704270 */
[----:B------:R-:W-:Y:S05]  /*17f0*/  @!P0 BRA `(.L_x_17) ;  /* 0x0000000800cc8947 */ /* 0x000fea0003800000 */
[----:B------:R-:W0:Y:S01]  /*1800*/  LDCU UR12, c[0x0][0x390] ;  /* 0x00007200ff0c77ac */ /* 0x000e220008000800 */
[----:B------:R-:W-:Y:S01]  /*1810*/  MOV R5, RZ ;  /* 0x000000ff00057202 */ /* 0x000fe20000000f00 */
[----:B0-----:R-:W-:-:S09]  /*1820*/  UISETP.GE.U32.AND UP0, UPT, UR12, 0x8, UPT ;  /* 0x000000080c00788c */ /* 0x001fd2000bf06070 */
[----:B------:R-:W-:Y:S05]  /*1830*/  BRA.U !UP0, `(.L_x_18) ;  /* 0x00000005084c7547 */ /* 0x000fea000b800000 */
[----:B------:R-:W0:Y:S01]  /*1840*/  LDC R8, c[0x0][0x394] ;  /* 0x0000e500ff087b82 */ /* 0x000e220000000800 */
[----:B------:R-:W-:-:S07]  /*1850*/  HFMA2 R5, -RZ, RZ, 0, 0 ;  /* 0x00000000ff057431 */ /* 0x000fce00000001ff */
[----:B------:R-:W1:Y:S08]  /*1860*/  LDC.64 R12, c[0x0][0x388] ;  /* 0x0000e200ff0c7b82 */ /* 0x000e700000000a00 */
[----:B------:R-:W2:Y:S08]  /*1870*/  LDC.64 R14, c[0x0][0x3a0] ;  /* 0x0000e800ff0e7b82 */ /* 0x000eb00000000a00 */
[----:B------:R-:W3:Y:S02]  /*1880*/  LDC.64 R16, c[0x0][0x3b0] ;  /* 0x0000ec00ff107b82 */ /* 0x000ee40000000a00 */
.L_x_19:
[----:B------:R-:W-:Y:S02]  /*1890*/  IADD3 R9, PT, PT, R5, UR9, RZ ;  /* 0x0000000905097c10 */ /* 0x000fe4000fffe0ff */
[----:B------:R-:W-:-:S03]  /*18a0*/  IADD3 R19, PT, PT, R2, R5, RZ ;  /* 0x0000000502137210 */ /* 0x000fc60007ffe0ff */
[----:B0-----:R-:W-:Y:S02]  /*18b0*/  IMAD R9, R9, R8, UR7 ;  /* 0x0000000709097e24 */ /* 0x001fe4000f8e0208 */
[----:B---3--:R-:W-:Y:S02]  /*18c0*/  IMAD R23, R19, R16, UR6 ;  /* 0x0000000613177e24 */ /* 0x008fe4000f8e0210 */
[----:B------:R-:W-:Y:S02]  /*18d0*/  IMAD R19, R9, R6, R7 ;  /* 0x0000000609137224 */ /* 0x000fe400078e0207 */
[----:B------:R-:W-:Y:S02]  /*18e0*/  IMAD R21, R23, R17, R4 ;  /* 0x0000001117157224 */ /* 0x000fe400078e0204 */
[----:B-1----:R-:W-:-:S04]  /*18f0*/  IMAD.WIDE R18, R19, 0x4, R12 ;  /* 0x0000000413127825 */ /* 0x002fc800078e020c */
[----:B--2---:R-:W-:Y:S02]  /*1900*/  IMAD.WIDE R20, R21, 0x4, R14 ;  /* 0x0000000415147825 */ /* 0x004fe400078e020e */
[----:B------:R-:W2:Y:S04]  /*1910*/  LDG.E R19, desc[UR28][R18.64] ;  /* 0x0000001c12137981 */ /* 0x000ea8000c1e1900 */
[----:B------:R-:W2:Y:S01]  /*1920*/  LDG.E R20, desc[UR28][R20.64] ;  /* 0x0000001c14147981 */ /* 0x000ea2000c1e1900 */
[----:B------:R-:W-:Y:S02]  /*1930*/  IADD3 R9, PT, PT, R9, R8, RZ ;  /* 0x0000000809097210 */ /* 0x000fe40007ffe0ff */
[----:B------:R-:W-:Y:S02]  /*1940*/  IADD3 R23, PT, PT, R23, R16, RZ ;  /* 0x0000001017177210 */ /* 0x000fe40007ffe0ff */
[C---:B------:R-:W-:Y:S01]  /*1950*/  IADD3 R27, PT, PT, R9.reuse, R8, RZ ;  /* 0x00000008091b7210 */ /* 0x040fe20007ffe0ff */
[----:B------:R-:W-:Y:S01]  /*1960*/  IMAD R25, R9, R6, R7 ;  /* 0x0000000609197224 */ /* 0x000fe200078e0207 */
[C---:B------:R-:W-:Y:S01]  /*1970*/  IADD3 R29, PT, PT, R23.reuse, R16, RZ ;  /* 0x00000010171d7210 */ /* 0x040fe20007ffe0ff */
[----:B------:R-:W-:-:S02]  /*1980*/  IMAD R22, R23, R17, R4 ;  /* 0x0000001117167224 */ /* 0x000fc400078e0204 */
[----:B------:R-:W-:Y:S02]  /*1990*/  IMAD R23, R27, R6, R7 ;  /* 0x000000061b177224 */ /* 0x000fe400078e0207 */
[----:B------:R-:W-:Y:S01]  /*19a0*/  IMAD.WIDE R24, R25, 0x4, R12 ;  /* 0x0000000419187825 */ /* 0x000fe200078e020c */
[----:B------:R-:W-:-:S04]  /*19b0*/  IADD3 R27, PT, PT, R27, R8, RZ ;  /* 0x000000081b1b7210 */ /* 0x000fc80007ffe0ff */
[----:B------:R0:W3:Y:S01]  /*19c0*/  LDG.E R9, desc[UR28][R24.64] ;  /* 0x0000001c18097981 */ /* 0x0000e2000c1e1900 */
[----:B------:R-:W-:-:S04]  /*19d0*/  IMAD R28, R27, R6, R7 ;  /* 0x000000061b1c7224 */ /* 0x000fc800078e0207 */
[----:B0-----:R-:W-:-:S06]  /*19e0*/  IMAD.WIDE R24, R28, 0x4, R12 ;  /* 0x000000041c187825 */ /* 0x001fcc00078e020c */
[----:B------:R-:W4:Y:S01]  /*19f0*/  LDG.E R24, desc[UR28][R24.64] ;  /* 0x0000001c18187981 */ /* 0x000f22000c1e1900 */
[----:B--2---:R-:W-:Y:S01]  /*1a00*/  FFMA R26, R19, R20, R26 ;  /* 0x00000014131a7223 */ /* 0x004fe2000000001a */
[----:B------:R-:W-:-:S04]  /*1a10*/  IMAD.WIDE R18, R23, 0x4, R12 ;  /* 0x0000000417127825 */ /* 0x000fc800078e020c */
[----:B------:R-:W-:Y:S02]  /*1a20*/  IMAD.WIDE R20, R22, 0x4, R14 ;  /* 0x0000000416147825 */ /* 0x000fe400078e020e */
[----:B------:R0:W2:Y:S02]  /*1a30*/  LDG.E R18, desc[UR28][R18.64] ;  /* 0x0000001c12127981 */ /* 0x0000a4000c1e1900 */
[C---:B------:R-:W-:Y:S02]  /*1a40*/  IMAD R22, R29.reuse, R17, R4 ;  /* 0x000000111d167224 */ /* 0x040fe400078e0204 */
[----:B------:R1:W3:Y:S02]  /*1a50*/  LDG.E R20, desc[UR28][R20.64] ;  /* 0x0000001c14147981 */ /* 0x0002e4000c1e1900 */
[----:B------:R-:W-:Y:S01]  /*1a60*/  IMAD.WIDE R22, R22, 0x4, R14 ;  /* 0x0000000416167825 */ /* 0x000fe200078e020e */
[----:B0-----:R-:W-:-:S05]  /*1a70*/  IADD3 R19, PT, PT, R29, R16, RZ ;  /* 0x000000101d137210 */ /* 0x001fca0007ffe0ff */
[----:B------:R-:W2:Y:S01]  /*1a80*/  LDG.E R23, desc[UR28][R22.64] ;  /* 0x0000001c16177981 */ /* 0x000ea2000c1e1900 */
[----:B------:R-:W-:-:S04]  /*1a90*/  IMAD R29, R19, R17, R4 ;  /* 0x00000011131d7224 */ /* 0x000fc800078e0204 */
[----:B------:R-:W-:-:S06]  /*1aa0*/  IMAD.WIDE R28, R29, 0x4, R14 ;  /* 0x000000041d1c7825 */ /* 0x000fcc00078e020e */
[----:B------:R-:W4:Y:S01]  /*1ab0*/  LDG.E R29, desc[UR28][R28.64] ;  /* 0x0000001c1c1d7981 */ /* 0x000f22000c1e1900 */
[----:B------:R-:W-:Y:S02]  /*1ac0*/  IADD3 R27, PT, PT, R27, R8, RZ ;  /* 0x000000081b1b7210 */ /* 0x000fe40007ffe0ff */
[----:B------:R-:W-:-:S03]  /*1ad0*/  IADD3 R19, PT, PT, R19, R16, RZ ;  /* 0x0000001013137210 */ /* 0x000fc60007ffe0ff */
[----:B-1----:R-:W-:Y:S02]  /*1ae0*/  IMAD R21, R27, R6, R7 ;  /* 0x000000061b157224 */ /* 0x002fe400078e0207 */
[----:B---3--:R-:W-:Y:S02]  /*1af0*/  FFMA R9, R9, R20, R26 ;  /* 0x0000001409097223 */ /* 0x008fe4000000001a */
[----:B------:R-:W-:-:S04]  /*1b00*/  IMAD.WIDE R20, R21, 0x4, R12 ;  /* 0x0000000415147825 */ /* 0x000fc800078e020c */
[----:B--2---:R-:W-:Y:S01]  /*1b10*/  FFMA R18, R18, R23, R9 ;  /* 0x0000001712127223 */ /* 0x004fe20000000009 */
[----:B------:R-:W-:Y:S01]  /*1b20*/  IADD3 R9, PT, PT, R27, R8, RZ ;  /* 0x000000081b097210 */ /* 0x000fe20007ffe0ff */
[C---:B------:R-:W-:Y:S01]  /*1b30*/  IMAD R23, R19.reuse, R17, R4 ;  /* 0x0000001113177224 */ /* 0x040fe200078e0204 */
[----:B------:R0:W2:Y:S01]  /*1b40*/  LDG.E R27, desc[UR28][R20.64] ;  /* 0x0000001c141b7981 */ /* 0x0000a2000c1e1900 */
[----:B------:R-:W-:Y:S02]  /*1b50*/  IADD3 R19, PT, PT, R19, R16, RZ ;  /* 0x0000001013137210 */ /* 0x000fe40007ffe0ff */
[----:B------:R-:W-:Y:S01]  /*1b60*/  IMAD.WIDE R22, R23, 0x4, R14 ;  /* 0x0000000417167825 */ /* 0x000fe200078e020e */
[----:B0-----:R-:W-:-:S03]  /*1b70*/  IADD3 R21, PT, PT, R9, R8, RZ ;  /* 0x0000000809157210 */ /* 0x001fc60007ffe0ff */
[----:B----4-:R-:W-:Y:S01]  /*1b80*/  FFMA R26, R24, R29, R18 ;  /* 0x0000001d181a7223 */ /* 0x010fe20000000012 */
[-CC-:B------:R-:W-:Y:S02]  /*1b90*/  IMAD R25, R9, R6.reuse, R7.reuse ;  /* 0x0000000609197224 */ /* 0x180fe400078e0207 */
[----:B------:R0:W2:Y:S01]  /*1ba0*/  LDG.E R9, desc[UR28][R22.64] ;  /* 0x0000001c16097981 */ /* 0x0000a2000c1e1900 */
[----:B------:R-:W-:Y:S02]  /*1bb0*/  IMAD R18, R21, R6, R7 ;  /* 0x0000000615127224 */ /* 0x000fe400078e0207 */
[C---:B------:R-:W-:Y:S01]  /*1bc0*/  IMAD R24, R19.reuse, R17, R4 ;  /* 0x0000001113187224 */ /* 0x040fe200078e0204 */
[----:B0-----:R-:W-:Y:S01]  /*1bd0*/  IADD3 R23, PT, PT, R19, R16, RZ ;  /* 0x0000001013177210 */ /* 0x001fe20007ffe0ff */
[----:B------:R-:W-:Y:S01]  /*1be0*/  IMAD.WIDE R18, R18, 0x4, R12 ;  /* 0x0000000412127825 */ /* 0x000fe200078e020c */
[----:B------:R-:W-:-:S03]  /*1bf0*/  IADD3 R22, PT, PT, R21, R8, RZ ;  /* 0x0000000815167210 */ /* 0x000fc60007ffe0ff */
[----:B------:R-:W-:Y:S02]  /*1c00*/  IMAD.WIDE R28, R25, 0x4, R12 ;  /* 0x00000004191c7825 */ /* 0x000fe400078e020c */
[----:B------:R0:W3:Y:S02]  /*1c10*/  LDG.E R18, desc[UR28][R18.64] ;  /* 0x0000001c12127981 */ /* 0x0000e4000c1e1900 */
[C---:B------:R-:W-:Y:S02]  /*1c20*/  IMAD R21, R23.reuse, R17, R4 ;  /* 0x0000001117157224 */ /* 0x040fe400078e0204 */
[--C-:B------:R-:W-:Y:S01]  /*1c30*/  IMAD.WIDE R24, R24, 0x4, R14.reuse ;  /* 0x0000000418187825 */ /* 0x100fe200078e020e */
[----:B------:R-:W4:Y:S01]  /*1c40*/  LDG.E R28, desc[UR28][R28.64] ;  /* 0x0000001c1c1c7981 */ /* 0x000f22000c1e1900 */
[----:B0-----:R-:W-:Y:S02]  /*1c50*/  IADD3 R19, PT, PT, R23, R16, RZ ;  /* 0x0000001017137210 */ /* 0x001fe40007ffe0ff */
[----:B------:R-:W-:-:S04]  /*1c60*/  IMAD.WIDE R20, R21, 0x4, R14 ;  /* 0x0000000415147825 */ /* 0x000fc800078e020e */
[----:B------:R-:W-:Y:S01]  /*1c70*/  IMAD R22, R22, R6, R7 ;  /* 0x0000000616167224 */ /* 0x000fe200078e0207 */
[----:B------:R0:W4:Y:S01]  /*1c80*/  LDG.E R29, desc[UR28][R24.64] ;  /* 0x0000001c181d7981 */ /* 0x000122000c1e1900 */
[----:B------:R-:W-:Y:S02]  /*1c90*/  IMAD R19, R19, R17, R4 ;  /* 0x0000001113137224 */ /* 0x000fe400078e0204 */
[----:B------:R-:W-:Y:S01]  /*1ca0*/  IMAD.WIDE R22, R22, 0x4, R12 ;  /* 0x0000000416167825 */ /* 0x000fe200078e020c */
[----:B------:R-:W3:Y:S05]  /*1cb0*/  LDG.E R21, desc[UR28][R20.64] ;  /* 0x0000001c14157981 */ /* 0x000eea000c1e1900 */
[----:B------:R-:W5:Y:S01]  /*1cc0*/  LDG.E R22, desc[UR28][R22.64] ;  /* 0x0000001c16167981 */ /* 0x000f62000c1e1900 */
[----:B0-----:R-:W-:-:S06]  /*1cd0*/  IMAD.WIDE R24, R19, 0x4, R14 ;  /* 0x0000000413187825 */ /* 0x001fcc00078e020e */
[----:B------:R-:W5:Y:S01]  /*1ce0*/  LDG.E R24, desc[UR28][R24.64] ;  /* 0x0000001c18187981 */ /* 0x000f62000c1e1900 */
[----:B------:R-:W-:-:S04]  /*1cf0*/  IADD3 R5, PT, PT, R5, 0x8, RZ ;  /* 0x0000000805057810 */ /* 0x000fc80007ffe0ff */
[----:B------:R-:W-:Y:S01]  /*1d00*/  ISETP.NE.AND P0, PT, R5, UR10, PT ;  /* 0x0000000a05007c0c */ /* 0x000fe2000bf05270 */
[----:B--2---:R-:W-:-:S04]  /*1d10*/  FFMA R9, R27, R9, R26 ;  /* 0x000000091b097223 */ /* 0x004fc8000000001a */
[----:B----4-:R-:W-:-:S04]  /*1d20*/  FFMA R9, R28, R29, R9 ;  /* 0x0000001d1c097223 */ /* 0x010fc80000000009 */
[----:B---3--:R-:W-:-:S04]  /*1d30*/  FFMA R9, R18, R21, R9 ;  /* 0x0000001512097223 */ /* 0x008fc80000000009 */
[----:B-----5:R-:W-:Y:S01]  /*1d40*/  FFMA R26, R22, R24, R9 ;  /* 0x00000018161a7223 */ /* 0x020fe20000000009 */
[----:B------:R-:W-:Y:S06]  /*1d50*/  @P0 BRA `(.L_x_19) ;  /* 0xfffffff800cc0947 */ /* 0x000fec000383ffff */
[----:B------:R-:W-:-:S07]  /*1d60*/  MOV R5, UR10 ;  /* 0x0000000a00057c02 */ /* 0x000fce0008000f00 */
.L_x_18:
[----:B------:R-:W-:-:S09]  /*1d70*/  UISETP.NE.AND UP0, UPT, UR8, URZ, UPT ;  /* 0x000000ff0800728c */ /* 0x000fd2000bf05270 */
[----:B------:R-:W-:Y:S05]  /*1d80*/  BRA.U !UP0, `(.L_x_17) ;  /* 0x0000000508687547 */ /* 0x000fea000b800000 */
[----:B------:R-:W-:Y:S01]  /*1d90*/  UISETP.NE.AND UP0, UPT, UR11, URZ, UPT ;  /* 0x000000ff0b00728c */ /* 0x000fe2000bf05270 */
[----:B------:R-:W-:Y:S10]  /*1da0*/  BRA.U !UP1, `(.L_x_20) ;  /* 0x0000000109ac7547 */ /* 0x000ff4000b800000 */
[----:B------:R-:W0:Y:S01]  /*1db0*/  LDC R14, c[0x0][0x394] ;  /* 0x0000e500ff0e7b82 */ /* 0x000e220000000800 */
[----:B------:R-:W-:Y:S02]  /*1dc0*/  IADD3 R15, PT, PT, R5, UR9, RZ ;  /* 0x00000009050f7c10 */ /* 0x000fe4000fffe0ff */
[----:B------:R-:W-:-:S05]  /*1dd0*/  IADD3 R21, PT, PT, R2, R5, RZ ;  /* 0x0000000502157210 */ /* 0x000fca0007ffe0ff */
[----:B------:R-:W1:Y:S08]  /*1de0*/  LDC.64 R16, c[0x0][0x3b0] ;  /* 0x0000ec00ff107b82 */ /* 0x000e700000000a00 */
[----:B------:R-:W2:Y:S08]  /*1df0*/  LDC.64 R8, c[0x0][0x388] ;  /* 0x0000e200ff087b82 */ /* 0x000eb00000000a00 */
[----:B------:R-:W3:Y:S01]  /*1e00*/  LDC.64 R12, c[0x0][0x3a0] ;  /* 0x0000e800ff0c7b82 */ /* 0x000ee20000000a00 */
[----:B0-----:R-:W-:-:S04]  /*1e10*/  IMAD R19, R15, R14, UR7 ;  /* 0x000000070f137e24 */ /* 0x001fc8000f8e020e */
[C---:B------:R-:W-:Y:S01]  /*1e20*/  IMAD R25, R19.reuse, R6, R7 ;  /* 0x0000000613197224 */ /* 0x040fe200078e0207 */
[----:B------:R-:W-:Y:S01]  /*1e30*/  IADD3 R15, PT, PT, R19, R14, RZ ;  /* 0x0000000e130f7210 */ /* 0x000fe20007ffe0ff */
[----:B-1----:R-:W-:-:S04]  /*1e40*/  IMAD R19, R21, R16, UR6 ;  /* 0x0000000615137e24 */ /* 0x002fc8000f8e0210 */
[----:B------:R-:W-:Y:S01]  /*1e50*/  IMAD R23, R15, R6, R7 ;  /* 0x000000060f177224 */ /* 0x000fe200078e0207 */
[CC--:B------:R-:W-:Y:S01]  /*1e60*/  IADD3 R27, PT, PT, R19.reuse, R16.reuse, RZ ;  /* 0x00000010131b7210 */ /* 0x0c0fe20007ffe0ff */
[-C--:B------:R-:W-:Y:S02]  /*1e70*/  IMAD R19, R19, R17.reuse, R4 ;  /* 0x0000001113137224 */ /* 0x080fe400078e0204 */
[--C-:B--2---:R-:W-:Y:S01]  /*1e80*/  IMAD.WIDE R24, R25, 0x4, R8.reuse ;  /* 0x0000000419187825 */ /* 0x104fe200078e0208 */
[----:B------:R-:W-:Y:S02]  /*1e90*/  IADD3 R29, PT, PT, R27, R16, RZ ;  /* 0x000000101b1d7210 */ /* 0x000fe40007ffe0ff */
[----:B------:R-:W-:Y:S01]  /*1ea0*/  IADD3 R28, PT, PT, R15, R14, RZ ;  /* 0x0000000e0f1c7210 */ /* 0x000fe20007ffe0ff */
[----:B------:R-:W-:Y:S02]  /*1eb0*/  IMAD.WIDE R20, R23, 0x4, R8 ;  /* 0x0000000417147825 */ /* 0x000fe400078e0208 */
[----:B------:R0:W2:Y:S02]  /*1ec0*/  LDG.E R23, desc[UR28][R24.64] ;  /* 0x0000001c18177981 */ /* 0x0000a4000c1e1900 */
[----:B------:R-:W-:-:S02]  /*1ed0*/  IMAD R15, R27, R17, R4 ;  /* 0x000000111b0f7224 */ /* 0x000fc400078e0204 */
[--C-:B---3--:R-:W-:Y:S01]  /*1ee0*/  IMAD.WIDE R18, R19, 0x4, R12.reuse ;  /* 0x0000000413127825 */ /* 0x108fe200078e020c */
[C---:B------:R-:W-:Y:S01]  /*1ef0*/  IADD3 R27, PT, PT, R28.reuse, R14, RZ ;  /* 0x0000000e1c1b7210 */ /* 0x040fe20007ffe0ff */
[----:B------:R1:W3:Y:S02]  /*1f00*/  LDG.E R22, desc[UR28][R20.64] ;  /* 0x0000001c14167981 */ /* 0x0002e4000c1e1900 */
[----:B------:R-:W-:Y:S01]  /*1f10*/  IMAD.WIDE R14, R15, 0x4, R12 ;  /* 0x000000040f0e7825 */ /* 0x000fe200078e020c */
[C---:B0-----:R-:W-:Y:S01]  /*1f20*/  IADD3 R25, PT, PT, R29.reuse, R16, RZ ;  /* 0x000000101d197210 */ /* 0x041fe20007ffe0ff */
[----:B------:R-:W2:Y:S02]  /*1f30*/  LDG.E R18, desc[UR28][R18.64] ;  /* 0x0000001c12127981 */ /* 0x000ea4000c1e1900 */
[----:B------:R-:W-:Y:S02]  /*1f40*/  IMAD R16, R28, R6, R7 ;  /* 0x000000061c107224 */ /* 0x000fe400078e0207 */
[-CC-:B------:R-:W-:Y:S01]  /*1f50*/  IMAD R29, R29, R17.reuse, R4.reuse ;  /* 0x000000111d1d7224 */ /* 0x180fe200078e0204 */
[----:B------:R-:W3:Y:S01]  /*1f60*/  LDG.E R15, desc[UR28][R14.64] ;  /* 0x0000001c0e0f7981 */ /* 0x000ee2000c1e1900 */
[----:B------:R-:W-:-:S02]  /*1f70*/  IMAD R25, R25, R17, R4 ;  /* 0x0000001119197224 */ /* 0x000fc400078e0204 */
[----:B------:R-:W-:-:S04]  /*1f80*/  IMAD.WIDE R16, R16, 0x4, R8 ;  /* 0x0000000410107825 */ /* 0x000fc800078e0208 */
[----:B------:R-:W-:Y:S02]  /*1f90*/  IMAD R27, R27, R6, R7 ;  /* 0x000000061b1b7224 */ /* 0x000fe400078e0207 */
[----:B-1----:R-:W-:Y:S01]  /*1fa0*/  IMAD.WIDE R20, R29, 0x4, R12 ;  /* 0x000000041d147825 */ /* 0x002fe200078e020c */
[----:B------:R-:W4:Y:S03]  /*1fb0*/  LDG.E R16, desc[UR28][R16.64] ;  /* 0x0000001c10107981 */ /* 0x000f26000c1e1900 */
[----:B------:R-:W-:Y:S02]  /*1fc0*/  IMAD.WIDE R8, R27, 0x4, R8 ;  /* 0x000000041b087825 */ /* 0x000fe400078e0208 */
[----:B------:R-:W4:Y:S02]  /*1fd0*/  LDG.E R20, desc[UR28][R20.64] ;  /* 0x0000001c14147981 */ /* 0x000f24000c1e1900 */
[----:B------:R-:W-:-:S02]  /*1fe0*/  IMAD.WIDE R12, R25, 0x4, R12 ;  /* 0x00000004190c7825 */ /* 0x000fc400078e020c */
[----:B------:R-:W5:Y:S04]  /*1ff0*/  LDG.E R8, desc[UR28][R8.64] ;  /* 0x0000001c08087981 */ /* 0x000f68000c1e1900 */
[----:B------:R-:W5:Y:S01]  /*2000*/  LDG.E R12, desc[UR28][R12.64] ;  /* 0x0000001c0c0c7981 */ /* 0x000f62000c1e1900 */
[----:B------:R-:W-:Y:S01]  /*2010*/  IADD3 R5, PT, PT, R5, 0x4, RZ ;  /* 0x0000000405057810 */ /* 0x000fe20007ffe0ff */
[----:B--2---:R-:W-:-:S04]  /*2020*/  FFMA R23, R23, R18, R26 ;  /* 0x0000001217177223 */ /* 0x004fc8000000001a */
[----:B---3--:R-:W-:-:S04]  /*2030*/  FFMA R23, R22, R15, R23 ;  /* 0x0000000f16177223 */ /* 0x008fc80000000017 */
[----:B----4-:R-:W-:-:S04]  /*2040*/  FFMA R23, R16, R20, R23 ;  /* 0x0000001410177223 */ /* 0x010fc80000000017 */
[----:B-----5:R-:W-:-:S07]  /*2050*/  FFMA R26, R8, R12, R23 ;  /* 0x0000000c081a7223 */ /* 0x020fce0000000017 */
.L_x_20:
[----:B------:R-:W-:Y:S05]  /*2060*/  BRA.U !UP0, `(.L_x_17) ;  /* 0x0000000108b07547 */ /* 0x000fea000b800000 */
[----:B------:R-:W-:Y:S02]  /*2070*/  UISETP.NE.AND UP0, UPT, UR11, 0x1, UPT ;  /* 0x000000010b00788c */ /* 0x000fe4000bf05270 */
[----:B------:R-:W-:-:S07]  /*2080*/  ULOP3.LUT UP2, URZ, UR12, 0x1, URZ, 0xc0, !UPT ;  /* 0x000000010cff7892 */ /* 0x000fce000f84c0ff */
[----:B------:R-:W-:Y:S05]  /*2090*/  BRA.U !UP0, `(.L_x_21) ;  /* 0x0000000108647547 */ /* 0x000fea000b800000 */
[----:B------:R-:W0:Y:S01]  /*20a0*/  LDC.64 R12, c[0x0][0x3b0] ;  /* 0x0000ec00ff0c7b82 */ /* 0x000e220000000a00 */
[----:B------:R-:W-:Y:S02]  /*20b0*/  IADD3 R19, PT, PT, R2, R5, RZ ;  /* 0x0000000502137210 */ /* 0x000fe40007ffe0ff */
[----:B------:R-:W-:-:S05]  /*20c0*/  IADD3 R16, PT, PT, R5, UR9, RZ ;  /* 0x0000000905107c10 */ /* 0x000fca000fffe0ff */
[----:B------:R-:W1:Y:S08]  /*20d0*/  LDC R17, c[0x0][0x394] ;  /* 0x0000e500ff117b82 */ /* 0x000e700000000800 */
[----:B------:R-:W2:Y:S08]  /*20e0*/  LDC.64 R14, c[0x0][0x388] ;  /* 0x0000e200ff0e7b82 */ /* 0x000eb00000000a00 */
[----:B------:R-:W3:Y:S01]  /*20f0*/  LDC.64 R8, c[0x0][0x3a0] ;  /* 0x0000e800ff087b82 */ /* 0x000ee20000000a00 */
[----:B0-----:R-:W-:-:S05]  /*2100*/  IMAD R21, R19, R12, UR6 ;  /* 0x0000000613157e24 */ /* 0x001fca000f8e020c */
[C---:B------:R-:W-:Y:S01]  /*2110*/  IADD3 R18, PT, PT, R21.reuse, R12, RZ ;  /* 0x0000000c15127210 */ /* 0x040fe20007ffe0ff */
[--C-:B------:R-:W-:Y:S02]  /*2120*/  IMAD R21, R21, R13, R4.reuse ;  /* 0x0000000d15157224 */ /* 0x100fe400078e0204 */
[----:B-1----:R-:W-:Y:S02]  /*2130*/  IMAD R16, R16, R17, UR7 ;  /* 0x0000000710107e24 */ /* 0x002fe4000f8e0211 */
[----:B------:R-:W-:Y:S02]  /*2140*/  IMAD R23, R18, R13, R4 ;  /* 0x0000000d12177224 */ /* 0x000fe400078e0204 */
[C---:B------:R-:W-:Y:S01]  /*2150*/  IMAD R19, R16.reuse, R6, R7 ;  /* 0x0000000610137224 */ /* 0x040fe200078e0207 */
[----:B------:R-:W-:-:S03]  /*2160*/  IADD3 R12, PT, PT, R16, R17, RZ ;  /* 0x00000011100c7210 */ /* 0x000fc60007ffe0ff */
[----:B--2---:R-:W-:-:S04]  /*2170*/  IMAD.WIDE R16, R19, 0x4, R14 ;  /* 0x0000000413107825 */ /* 0x004fc800078e020e */
[----:B------:R-:W-:Y:S02]  /*2180*/  IMAD R19, R12, R6, R7 ;  /* 0x000000060c137224 */ /* 0x000fe400078e0207 */
[----:B------:R-:W2:Y:S01]  /*2190*/  LDG.E R17, desc[UR28][R16.64] ;  /* 0x0000001c10117981 */ /* 0x000ea2000c1e1900 */
[----:B---3--:R-:W-:-:S04]  /*21a0*/  IMAD.WIDE R12, R21, 0x4, R8 ;  /* 0x00000004150c7825 */ /* 0x008fc800078e0208 */
[----:B------:R-:W-:Y:S02]  /*21b0*/  IMAD.WIDE R14, R19, 0x4, R14 ;  /* 0x00000004130e7825 */ /* 0x000fe400078e020e */
[----:B------:R-:W2:Y:S02]  /*21c0*/  LDG.E R12, desc[UR28][R12.64] ;  /* 0x0000001c0c0c7981 */ /* 0x000ea4000c1e1900 */
[----:B------:R-:W-:Y:S02]  /*21d0*/  IMAD.WIDE R8, R23, 0x4, R8 ;  /* 0x0000000417087825 */ /* 0x000fe400078e0208 */
[----:B------:R-:W3:Y:S04]  /*21e0*/  LDG.E R15, desc[UR28][R14.64] ;  /* 0x0000001c0e0f7981 */ /* 0x000ee8000c1e1900 */
[----:B------:R-:W3:Y:S01]  /*21f0*/  LDG.E R8, desc[UR28][R8.64] ;  /* 0x0000001c08087981 */ /* 0x000ee2000c1e1900 */
[----:B------:R-:W-:Y:S01]  /*2200*/  IADD3 R5, PT, PT, R5, 0x2, RZ ;  /* 0x0000000205057810 */ /* 0x000fe20007ffe0ff */
[----:B--2---:R-:W-:-:S04]  /*2210*/  FFMA R26, R17, R12, R26 ;  /* 0x0000000c111a7223 */ /* 0x004fc8000000001a */
[----:B---3--:R-:W-:-:S07]  /*2220*/  FFMA R26, R15, R8, R26 ;  /* 0x000000080f1a7223 */ /* 0x008fce000000001a */
.L_x_21:
[----:B------:R-:W-:Y:S05]  /*2230*/  BRA.U !UP2, `(.L_x_17) ;  /* 0x000000010a3c7547 */ /* 0x000fea000b800000 */
[----:B------:R-:W0:Y:S01]  /*2240*/  LDC R17, c[0x0][0x394] ;  /* 0x0000e500ff117b82 */ /* 0x000e220000000800 */
[----:B------:R-:W-:Y:S02]  /*2250*/  IADD3 R16, PT, PT, R5, UR9, RZ ;  /* 0x0000000905107c10 */ /* 0x000fe4000fffe0ff */
[----:B------:R-:W-:-:S05]  /*2260*/  IADD3 R5, PT, PT, R2, R5, RZ ;  /* 0x0000000502057210 */ /* 0x000fca0007ffe0ff */
[----:B------:R-:W1:Y:S08]  /*2270*/  LDC.64 R14, c[0x0][0x3b0] ;  /* 0x0000ec00ff0e7b82 */ /* 0x000e700000000a00 */
[----:B------:R-:W2:Y:S08]  /*2280*/  LDC.64 R12, c[0x0][0x388] ;  /* 0x0000e200ff0c7b82 */ /* 0x000eb00000000a00 */
[----:B------:R-:W3:Y:S01]  /*2290*/  LDC.64 R8, c[0x0][0x3a0] ;  /* 0x0000e800ff087b82 */ /* 0x000ee20000000a00 */
[----:B0-----:R-:W-:-:S04]  /*22a0*/  IMAD R16, R16, R17, UR7 ;  /* 0x0000000710107e24 */ /* 0x001fc8000f8e0211 */
[----:B------:R-:W-:Y:S02]  /*22b0*/  IMAD R7, R16, R6, R7 ;  /* 0x0000000610077224 */ /* 0x000fe400078e0207 */
[----:B-1----:R-:W-:-:S04]  /*22c0*/  IMAD R5, R5, R14, UR6 ;  /* 0x0000000605057e24 */ /* 0x002fc8000f8e020e */
[----:B------:R-:W-:Y:S02]  /*22d0*/  IMAD R5, R5, R15, R4 ;  /* 0x0000000f05057224 */ /* 0x000fe400078e0204 */
[----:B--2---:R-:W-:-:S06]  /*22e0*/  IMAD.WIDE R12, R7, 0x4, R12 ;  /* 0x00000004070c7825 */ /* 0x004fcc00078e020c */
[----:B------:R-:W2:Y:S01]  /*22f0*/  LDG.E R13, desc[UR28][R12.64] ;  /* 0x0000001c0c0d7981 */ /* 0x000ea2000c1e1900 */
[----:B---3--:R-:W-:-:S06]  /*2300*/  IMAD.WIDE R8, R5, 0x4, R8 ;  /* 0x0000000405087825 */ /* 0x008fcc00078e0208 */
[----:B------:R-:W2:Y:S02]  /*2310*/  LDG.E R8, desc[UR28][R8.64] ;  /* 0x0000001c08087981 */ /* 0x000ea4000c1e1900 */
[----:B--2---:R-:W-:-:S07]  /*2320*/  FFMA R26, R13, R8, R26 ;  /* 0x000000080d1a7223 */ /* 0x004fce000000001a */
.L_x_17:
[----:B------:R-:W0:Y:S01]  /*2330*/  LDCU UR12, c[0x0][0x3b4] ;  /* 0x00007680ff0c77ac */ /* 0x000e220008000800 */
[----:B------:R-:W-:-:S04]  /*2340*/  IADD3 R4, PT, PT, R4, 0x1, RZ ;  /* 0x0000000104047810 */ /* 0x000fc80007ffe0ff */
[----:B0-----:R-:W-:-:S13]  /*2350*/  ISETP.NE.AND P0, PT, R4, UR12, PT ;  /* 0x0000000c04007c0c */ /* 0x001fda000bf05270 */
[----:B------:R-:W-:Y:S05]  /*2360*/  @P0 BRA `(.L_x_22) ;  /* 0xfffffff4000c0947 */ /* 0x000fea000383ffff */
.L_x_16:
[----:B------:R-:W0:Y:S01]  /*2370*/  LDCU UR7, c[0x0][0x3b0] ;  /* 0x00007600ff0777ac */ /* 0x000e220008000800 */
[----:B------:R-:W-:-:S04]  /*2380*/  UIADD3 UR6, UPT, UPT, UR6, 0x1, URZ ;  /* 0x0000000106067890 */ /* 0x000fc8000fffe0ff */
[----:B0-----:R-:W-:-:S09]  /*2390*/  UISETP.NE.AND UP0, UPT, UR6, UR7, UPT ;  /* 0x000000070600728c */ /* 0x001fd2000bf05270 */
[----:B------:R-:W-:Y:S05]  /*23a0*/  BRA.U UP0, `(.L_x_23) ;  /* 0xfffffff100e07547 */ /* 0x000fea000b83ffff */
[----:B------:R-:W0:Y:S08]  /*23b0*/  LDC R6, c[0x0][0x3c0] ;  /* 0x0000f000ff067b82 */ /* 0x000e300000000800 */
[----:B------:R-:W1:Y:S01]  /*23c0*/  LDC.64 R4, c[0x0][0x3c8] ;  /* 0x0000f200ff047b82 */ /* 0x000e620000000a00 */
[----:B0-----:R-:W-:Y:S01]  /*23d0*/  IMAD R7, R3, R6, UR5 ;  /* 0x0000000503077e24 */ /* 0x001fe2000f8e0206 */
[----:B------:R-:W-:-:S06]  /*23e0*/  UIADD3 UR5, UPT, UPT, UR5, 0x1, URZ ;  /* 0x0000000105057890 */ /* 0x000fcc000fffe0ff */
[----:B------:R-:W-:Y:S01]  /*23f0*/  ISETP.NE.AND P0, PT, R6, UR5, PT ;  /* 0x0000000506007c0c */ /* 0x000fe2000bf05270 */
[----:B-1----:R-:W-:-:S05]  /*2400*/  IMAD.WIDE R4, R7, 0x4, R4 ;  /* 0x0000000407047825 */ /* 0x002fca00078e0204 */
[----:B------:R0:W-:Y:S07]  /*2410*/  STG.E desc[UR28][R4.64], R26 ;  /* 0x0000001a04007986 */ /* 0x0001ee000c10191c */
[----:B------:R-:W-:Y:S05]  /*2420*/  @P0 BRA `(.L_x_24) ;  /* 0xfffffff000b40947 */ /* 0x000fea000383ffff */
[----:B------:R-:W1:Y:S01]  /*2430*/  LDC R3, c[0x0][0x3bc] ;  /* 0x0000ef00ff037b82 */ /* 0x000e620000000800 */
[----:B------:R-:W-:-:S06]  /*2440*/  UIADD3 UR4, UPT, UPT, UR4, 0x1, URZ ;  /* 0x0000000104047890 */ /* 0x000fcc000fffe0ff */
[----:B-1----:R-:W-:-:S13]  /*2450*/  ISETP.NE.AND P0, PT, R3, UR4, PT ;  /* 0x0000000403007c0c */ /* 0x002fda000bf05270 */
[----:B------:R-:W-:Y:S05]  /*2460*/  @!P0 EXIT ;  /* 0x000000000000894d */ /* 0x000fea0003800000 */
[----:B------:R-:W-:Y:S05]  /*2470*/  BRA `(.L_x_25) ;  /* 0xfffffff000947947 */ /* 0x000fea000383ffff */
.L_x_4:
[----:B------:R-:W0:Y:S01]  /*2480*/  LDCU.64 UR4, c[0x0][0x3a8] ;  /* 0x00007500ff0477ac */ /* 0x000e220008000a00 */
[----:B------:R-:W-:Y:S01]  /*2490*/  IADD3 R2, PT, PT, R6, -0x1, RZ ;  /* 0xffffffff06027810 */ /* 0x000fe20007ffe0ff */
[----:B0-----:R-:W-:-:S04]  /*24a0*/  UISETP.NE.U32.AND UP0, UPT, UR4, URZ, UPT ;  /* 0x000000ff0400728c */ /* 0x001fc8000bf05070 */
[----:B------:R-:W-:-:S09]  /*24b0*/  UISETP.NE.AND.EX UP0, UPT, UR5, URZ, UPT, UP0 ;  /* 0x000000ff0500728c */ /* 0x000fd2000bf05300 */
[----:B------:R-:W-:Y:S05]  /*24c0*/  BRA.U UP0, `(.L_x_26) ;  /* 0x0000000100a87547 */ /* 0x000fea000b800000 */
[----:B------:R-:W-:Y:S01]  /*24d0*/  LOP3.LUT R12, R6, 0x3, RZ, 0xc0, !PT ;  /* 0x00000003060c7812 */ /* 0x000fe200078ec0ff */
[----:B------:R-:W-:Y:S01]  /*24e0*/  UMOV UR4, URZ ;  /* 0x000000ff00047c82 */ /* 0x000fe20008000000 */
[----:B------:R-:W-:Y:S02]  /*24f0*/  ISETP.GE.U32.AND P0, PT, R2, 0x3, PT ;  /* 0x000000030200780c */ /* 0x000fe40003f06070 */
[----:B------:R-:W-:-:S11]  /*2500*/  LOP3.LUT R6, R6, 0x7ffffffc, RZ, 0xc0, !PT ;  /* 0x7ffffffc06067812 */ /* 0x000fd600078ec0ff */
.L_x_31:
[----:B0-----:R-:W0:Y:S01]  /*2510*/  LDC R11, c[0x0][0x3bc] ;  /* 0x0000ef00ff0b7b82 */ /* 0x001e220000000800 */
[----:B------:R-:W-:Y:S02]  /*2520*/  HFMA2 R7, -RZ, RZ, 0, 0 ;  /* 0x00000000ff077431 */ /* 0x000fe400000001ff */
[----:B0-----:R-:W-:Y:S01]  /*2530*/  IMAD R8, R0, R11, UR4 ;  /* 0x0000000400087e24 */ /* 0x001fe2000f8e020b */
[----:B--2---:R-:W-:Y:S06]  /*2540*/  @!P0 BRA `(.L_x_27) ;  /* 0x0000000000348947 */ /* 0x004fec0003800000 */
[----:B------:R-:W0:Y:S01]  /*2550*/  LDC R7, c[0x0][0x3c0] ;  /* 0x0000f000ff077b82 */ /* 0x000e220000000800 */
[----:B------:R-:W-:-:S07]  /*2560*/  UMOV UR5, URZ ;  /* 0x000000ff00057c82 */ /* 0x000fce0008000000 */
[----:B------:R-:W1:Y:S02]  /*2570*/  LDC.64 R4, c[0x0][0x3c8] ;  /* 0x0000f200ff047b82 */ /* 0x000e640000000a00 */
.L_x_28:
[----:B0-2---:R-:W-:Y:S01]  /*2580*/  IMAD R3, R8, R7, UR5 ;  /* 0x0000000508037e24 */ /* 0x005fe2000f8e0207 */
[----:B------:R-:W-:-:S03]  /*2590*/  UIADD3 UR5, UPT, UPT, UR5, 0x4, URZ ;  /* 0x0000000405057890 */ /* 0x000fc6000fffe0ff */
[----:B-1----:R-:W-:-:S03]  /*25a0*/  IMAD.WIDE R2, R3, 0x4, R4 ;  /* 0x0000000403027825 */ /* 0x002fc600078e0204 */
[----:B------:R-:W-:Y:S02]  /*25b0*/  ISETP.NE.AND P1, PT, R6, UR5, PT ;  /* 0x0000000506007c0c */ /* 0x000fe4000bf25270 */
[----:B------:R2:W-:Y:S04]  /*25c0*/  STG.E desc[UR28][R2.64], RZ ;  /* 0x000000ff02007986 */ /* 0x0005e8000c10191c */
[----:B------:R2:W-:Y:S04]  /*25d0*/  STG.E desc[UR28][R2.64+0x4], RZ ;  /* 0x000004ff02007986 */ /* 0x0005e8000c10191c */
[----:B------:R2:W-:Y:S04]  /*25e0*/  STG.E desc[UR28][R2.64+0x8], RZ ;  /* 0x000008ff02007986 */ /* 0x0005e8000c10191c */
[----:B------:R2:W-:Y:S01]  /*25f0*/  STG.E desc[UR28][R2.64+0xc], RZ ;  /* 0x00000cff02007986 */ /* 0x0005e2000c10191c */
[----:B------:R-:W-:Y:S05]  /*2600*/  @P1 BRA `(.L_x_28) ;  /* 0xfffffffc00dc1947 */ /* 0x000fea000383ffff */
[----:B------:R-:W-:-:S07]  /*2610*/  MOV R7, R6 ;  /* 0x0000000600077202 */ /* 0x000fce0000000f00 */
.L_x_27:
[----:B------:R-:W-:-:S13]  /*2620*/  ISETP.NE.AND P1, PT, R12, RZ, PT ;  /* 0x000000ff0c00720c */ /* 0x000fda0003f25270 */
[----:B------:R-:W-:Y:S05]  /*2630*/  @!P1 BRA `(.L_x_29) ;  /* 0x00000000003c9947 */ /* 0x000fea0003800000 */
[----:B------:R-:W0:Y:S01]  /*2640*/  LDC R10, c[0x0][0x3c0] ;  /* 0x0000f000ff0a7b82 */ /* 0x000e220000000800 */
[----:B------:R-:W-:Y:S02]  /*2650*/  ISETP.NE.AND P1, PT, R12, 0x1, PT ;  /* 0x000000010c00780c */ /* 0x000fe40003f25270 */
[----:B0-----:R-:W-:-:S13]  /*2660*/  LOP3.LUT P2, RZ, R10, 0x1, RZ, 0xc0, !PT ;  /* 0x000000010aff7812 */ /* 0x001fda000784c0ff */
[----:B------:R-:W0:Y:S01]  /*2670*/  @P2 LDC.64 R4, c[0x0][0x3c8] ;  /* 0x0000f200ff042b82 */ /* 0x000e220000000a00 */
[----:B------:R-:W-:Y:S05]  /*2680*/  @!P1 BRA `(.L_x_30) ;  /* 0x00000000001c9947 */ /* 0x000fea0003800000 */
[----:B--2---:R-:W1:Y:S01]  /*2690*/  LDC.64 R2, c[0x0][0x3c8] ;  /* 0x0000f200ff027b82 */ /* 0x004e620000000a00 */
[----:B------:R-:W2:Y:S02]  /*26a0*/  LDCU UR5, c[0x0][0x3c0] ;  /* 0x00007800ff0577ac */ /* 0x000ea40008000800 */
[----:B--2---:R-:W-:Y:S01]  /*26b0*/  IMAD R9, R8, UR5, R7 ;  /* 0x0000000508097c24 */ /* 0x004fe2000f8e0207 */
[----:B------:R-:W-:-:S03]  /*26c0*/  IADD3 R7, PT, PT, R7, 0x2, RZ ;  /* 0x0000000207077810 */ /* 0x000fc60007ffe0ff */
[----:B-1----:R-:W-:-:S05]  /*26d0*/  IMAD.WIDE R2, R9, 0x4, R2 ;  /* 0x0000000409027825 */ /* 0x002fca00078e0202 */
[----:B------:R1:W-:Y:S04]  /*26e0*/  STG.E desc[UR28][R2.64], RZ ;  /* 0x000000ff02007986 */ /* 0x0003e8000c10191c */
[----:B------:R1:W-:Y:S02]  /*26f0*/  STG.E desc[UR28][R2.64+0x4], RZ ;  /* 0x000004ff02007986 */ /* 0x0003e4000c10191c */
.L_x_30:
[----:B-12---:R-:W-:-:S04]  /*2700*/  @P2 IMAD R3, R8, R10, R7 ;  /* 0x0000000a08032224 */ /* 0x006fc800078e0207 */
[----:B0-----:R-:W-:-:S05]  /*2710*/  @P2 IMAD.WIDE R2, R3, 0x4, R4 ;  /* 0x0000000403022825 */ /* 0x001fca00078e0204 */
[----:B------:R0:W-:Y:S02]  /*2720*/  @P2 STG.E desc[UR28][R2.64], RZ ;  /* 0x000000ff02002986 */ /* 0x0001e4000c10191c */
.L_x_29:
[----:B------:R-:W-:-:S06]  /*2730*/  UIADD3 UR4, UPT, UPT, UR4, 0x1, URZ ;  /* 0x0000000104047890 */ /* 0x000fcc000fffe0ff */
[----:B------:R-:W-:-:S13]  /*2740*/  ISETP.NE.AND P1, PT, R11, UR4, PT ;  /* 0x000000040b007c0c */ /* 0x000fda000bf25270 */
[----:B------:R-:W-:Y:S05]  /*2750*/  @!P1 EXIT ;  /* 0x000000000000994d */ /* 0x000fea0003800000 */
[----:B------:R-:W-:Y:S05]  /*2760*/  BRA `(.L_x_31) ;  /* 0xfffffffc00687947 */ /* 0x000fea000383ffff */
.L_x_26:
[----:B------:R-:W-:Y:S01]  /*2770*/  LOP3.LUT R12, R6, 0x7, RZ, 0xc0, !PT ;  /* 0x00000007060c7812 */ /* 0x000fe200078ec0ff */
[----:B------:R-:W-:Y:S01]  /*2780*/  UMOV UR4, URZ ;  /* 0x000000ff00047c82 */ /* 0x000fe20008000000 */
[----:B------:R-:W-:Y:S02]  /*2790*/  ISETP.GE.U32.AND P0, PT, R2, 0x7, PT ;  /* 0x000000070200780c */ /* 0x000fe40003f06070 */
[----:B------:R-:W-:Y:S02]  /*27a0*/  IADD3 R3, PT, PT, R12, -0x1, RZ ;  /* 0xffffffff0c037810 */ /* 0x000fe40007ffe0ff */
[C---:B------:R-:W-:Y:S02]  /*27b0*/  LOP3.LUT R13, R6.reuse, 0x3, RZ, 0xc0, !PT ;  /* 0x00000003060d7812 */ /* 0x040fe400078ec0ff */
[----:B------:R-:W-:Y:S02]  /*27c0*/  ISETP.GE.U32.AND P1, PT, R3, 0x3, PT ;  /* 0x000000030300780c */ /* 0x000fe40003f26070 */
[----:B------:R-:W-:-:S11]  /*27d0*/  LOP3.LUT R2, R6, 0x7ffffff8, RZ, 0xc0, !PT ;  /* 0x7ffffff806027812 */ /* 0x000fd600078ec0ff */
.L_x_36:
[----:B0-----:R-:W0:Y:S01]  /*27e0*/  LDC R3, c[0x0][0x3bc] ;  /* 0x0000ef00ff037b82 */ /* 0x001e220000000800 */
[----:B-1----:R-:W-:Y:S02]  /*27f0*/  HFMA2 R5, -RZ, RZ, 0, 0 ;  /* 0x00000000ff057431 */ /* 0x002fe400000001ff */
[----:B0-----:R-:W-:Y:S01]  /*2800*/  IMAD R4, R0, R3, UR4 ;  /* 0x0000000400047e24 */ /* 0x001fe2000f8e0203 */
[----:B------:R-:W-:Y:S06]  /*2810*/  @!P0 BRA `(.L_x_32) ;  /* 0x0000000000848947 */ /* 0x000fec0003800000 */
[----:B------:R-:W-:-:S05]  /*2820*/  UMOV UR5, URZ ;  /* 0x000000ff00057c82 */ /* 0x000fca0008000000 */
.L_x_33:
[----:B0-----:R-:W2:Y:S01]  /*2830*/  LDG.E R5, desc[UR28][R10.64] ;  /* 0x0000001c0a057981 */ /* 0x001ea2000c1e1900 */
[----:B------:R-:W0:Y:S08]  /*2840*/  LDC R9, c[0x0][0x3c0] ;  /* 0x0000f000ff097b82 */ /* 0x000e300000000800 */
[----:B------:R-:W1:Y:S01]  /*2850*/  LDC.64 R6, c[0x0][0x3c8] ;  /* 0x0000f200ff067b82 */ /* 0x000e620000000a00 */
[----:B0-----:R-:W-:-:S04]  /*2860*/  IMAD R9, R4, R9, UR5 ;  /* 0x0000000504097e24 */ /* 0x001fc8000f8e0209 */
[----:B-1----:R-:W-:-:S04]  /*2870*/  IMAD.WIDE R6, R9, 0x4, R6 ;  /* 0x0000000409067825 */ /* 0x002fc800078e0206 */
[----:B--2---:R-:W-:-:S05]  /*2880*/  FADD R5, RZ, R5 ;  /* 0x00000005ff057221 */ /* 0x004fca0000000000 */
[----:B------:R0:W-:Y:S04]  /*2890*/  STG.E desc[UR28][R6.64], R5 ;  /* 0x0000000506007986 */ /* 0x0001e8000c10191c */
[----:B------:R-:W2:Y:S02]  /*28a0*/  LDG.E R8, desc[UR28][R10.64] ;  /* 0x0000001c0a087981 */ /* 0x000ea4000c1e1900 */
[----:B--2---:R-:W-:-:S05]  /*28b0*/  FADD R9, RZ, R8 ;  /* 0x00000008ff097221 */ /* 0x004fca0000000000 */
[----:B------:R1:W-:Y:S04]  /*28c0*/  STG.E desc[UR28][R6.64+0x4], R9 ;  /* 0x0000040906007986 */ /* 0x0003e8000c10191c */
[----:B------:R-:W2:Y:S02]  /*28d0*/  LDG.E R8, desc[UR28][R10.64] ;  /* 0x0000001c0a087981 */ /* 0x000ea4000c1e1900 */
[----:B--2---:R-:W-:-:S05]  /*28e0*/  FADD R15, RZ, R8 ;  /* 0x00000008ff0f7221 */ /* 0x004fca0000000000 */
[----:B------:R2:W-:Y:S04]  /*28f0*/  STG.E desc[UR28][R6.64+0x8], R15 ;  /* 0x0000080f06007986 */ /* 0x0005e8000c10191c */
[----:B------:R-:W3:Y:S02]  /*2900*/  LDG.E R8, desc[UR28][R10.64] ;  /* 0x0000001c0a087981 */ /* 0x000ee4000c1e1900 */
[----:B---3--:R-:W-:-:S05]  /*2910*/  FADD R17, RZ, R8 ;  /* 0x00000008ff117221 */ /* 0x008fca0000000000 */
[----:B------:R3:W-:Y:S04]  /*2920*/  STG.E desc[UR28][R6.64+0xc], R17 ;  /* 0x00000c1106007986 */ /* 0x0007e8000c10191c */
[----:B------:R-:W0:Y:S02]  /*2930*/  LDG.E R8, desc[UR28][R10.64] ;  /* 0x0000001c0a087981 */ /* 0x000e24000c1e1900 */
[----:B0-----:R-:W-:-:S05]  /*2940*/  FADD R5, RZ, R8 ;  /* 0x00000008ff057221 */ /* 0x001fca0000000000 */
[----:B------:R0:W-:Y:S04]  /*2950*/  STG.E desc[UR28][R6.64+0x10], R5 ;  /* 0x0000100506007986 */ /* 0x0001e8000c10191c */
[----:B------:R-:W1:Y:S02]  /*2960*/  LDG.E R8, desc[UR28][R10.64] ;  /* 0x0000001c0a087981 */ /* 0x000e64000c1e1900 */
[----:B-1----:R-:W-:-:S05]  /*2970*/  FADD R9, RZ, R8 ;  /* 0x00000008ff097221 */ /* 0x002fca0000000000 */
[----:B------:R0:W-:Y:S04]  /*2980*/  STG.E desc[UR28][R6.64+0x14], R9 ;  /* 0x0000140906007986 */ /* 0x0001e8000c10191c */
[----:B------:R-:W2:Y:S01]  /*2990*/  LDG.E R8, desc[UR28][R10.64] ;  /* 0x0000001c0a087981 */ /* 0x000ea2000c1e1900 */
[----:B------:R-:W-:Y:S01]  /*29a0*/  UIADD3 UR5, UPT, UPT, UR5, 0x8, URZ ;  /* 0x0000000805057890 */ /* 0x000fe2000fffe0ff */
[----:B--2---:R-:W-:-:S05]  /*29b0*/  FADD R15, RZ, R8 ;  /* 0x00000008ff0f7221 */ /* 0x004fca0000000000 */
[----:B------:R0:W-:Y:S04]  /*29c0*/  STG.E desc[UR28][R6.64+0x18], R15 ;  /* 0x0000180f06007986 */ /* 0x0001e8000c10191c */
[----:B------:R-:W3:Y:S01]  /*29d0*/  LDG.E R8, desc[UR28][R10.64] ;  /* 0x0000001c0a087981 */ /* 0x000ee2000c1e1900 */
[----:B------:R-:W-:Y:S01]  /*29e0*/  ISETP.NE.AND P2, PT, R2, UR5, PT ;  /* 0x0000000502007c0c */ /* 0x000fe2000bf45270 */
[----:B---3--:R-:W-:-:S05]  /*29f0*/  FADD R17, RZ, R8 ;  /* 0x00000008ff117221 */ /* 0x008fca0000000000 */
[----:B------:R0:W-:Y:S07]  /*2a00*/  STG.E desc[UR28][R6.64+0x1c], R17 ;  /* 0x00001c1106007986 */ /* 0x0001ee000c10191c */
[----:B------:R-:W-:Y:S05]  /*2a10*/  @P2 BRA `(.L_x_33) ;  /* 0xfffffffc00842947 */ /* 0x000fea000383ffff */
[----:B0-----:R-:W-:-:S07]  /*2a20*/  MOV R5, R2 ;  /* 0x0000000200057202 */ /* 0x001fce0000000f00 */
.L_x_32:
[----:B------:R-:W-:-:S13]  /*2a30*/  ISETP.NE.AND P2, PT, R12, RZ, PT ;  /* 0x000000ff0c00720c */ /* 0x000fda0003f45270 */
[----:B------:R-:W-:Y:S05]  /*2a40*/  @!P2 BRA `(.L_x_34) ;  /* 0x00000000009ca947 */ /* 0x000fea0003800000 */
[----:B------:R-:W-:Y:S01]  /*2a50*/  ISETP.NE.AND P2, PT, R13, RZ, PT ;  /* 0x000000ff0d00720c */ /* 0x000fe20003f45270 */
[----:B------:R-:W-:-:S12]  /*2a60*/  @!P1 BRA `(.L_x_35) ;  /* 0x0000000000449947 */ /* 0x000fd80003800000 */
[----:B------:R-:W2:Y:S01]  /*2a70*/  LDG.E R8, desc[UR28][R10.64] ;  /* 0x0000001c0a087981 */ /* 0x000ea2000c1e1900 */
[----:B------:R-:W0:Y:S01]  /*2a80*/  LDC.64 R6, c[0x0][0x3c8] ;  /* 0x0000f200ff067b82 */ /* 0x000e220000000a00 */
[----:B------:R-:W1:Y:S02]  /*2a90*/  LDCU UR5, c[0x0][0x3c0] ;  /* 0x00007800ff0577ac */ /* 0x000e640008000800 */
[----:B-1----:R-:W-:-:S04]  /*2aa0*/  IMAD R15, R4, UR5, R5 ;  /* 0x00000005040f7c24 */ /* 0x002fc8000f8e0205 */
[----:B0-----:R-:W-:-:S04]  /*2ab0*/  IMAD.WIDE R6, R15, 0x4, R6 ;  /* 0x000000040f067825 */ /* 0x001fc800078e0206 */
        /* <DEDUP_REMOVED lines=8> */
[----:B------:R-:W2:Y:S01]  /*2b40*/  LDG.E R8, desc[UR28][R10.64] ;  /* 0x0000001c0a087981 */ /* 0x000ea2000c1e1900 */
[----:B------:R-:W-:Y:S01]  /*2b50*/  IADD3 R5, PT, PT, R5, 0x4, RZ ;  /* 0x0000000405057810 */ /* 0x000fe20007ffe0ff */
[----:B--2---:R-:W-:-:S05]  /*2b60*/  FADD R19, RZ, R8 ;  /* 0x00000008ff137221 */ /* 0x004fca0000000000 */
[----:B------:R0:W-:Y:S02]  /*2b70*/  STG.E desc[UR28][R6.64+0xc], R19 ;  /* 0x00000c1306007986 */ /* 0x0001e4000c10191c */
.L_x_35:
[----:B------:R-:W-:Y:S05]  /*2b80*/  @!P2 BRA `(.L_x_34) ;  /* 0x00000000004ca947 */ /* 0x000fea0003800000 */
[----:B------:R-:W-:Y:S01]  /*2b90*/  ISETP.NE.AND P2, PT, R13, 0x1, PT ;  /* 0x000000010d00780c */ /* 0x000fe20003f45270 */
[----:B------:R-:W1:-:S12]  /*2ba0*/  LDC R16, c[0x0][0x3c0] ;  /* 0x0000f000ff107b82 */ /* 0x000e580000000800 */
[----:B------:R-:W2:Y:S01]  /*2bb0*/  @P2 LDG.E R8, desc[UR28][R10.64] ;  /* 0x0000001c0a082981 */ /* 0x000ea2000c1e1900 */
[----:B0-----:R-:W0:Y:S01]  /*2bc0*/  @P2 LDC.64 R6, c[0x0][0x3c8] ;  /* 0x0000f200ff062b82 */ /* 0x001e220000000a00 */
[----:B-1----:R-:W-:-:S04]  /*2bd0*/  @P2 IMAD R9, R4, R16, R5 ;  /* 0x0000001004092224 */ /* 0x002fc800078e0205 */
[----:B0-----:R-:W-:-:S04]  /*2be0*/  @P2 IMAD.WIDE R6, R9, 0x4, R6 ;  /* 0x0000000409062825 */ /* 0x001fc800078e0206 */
[----:B--2---:R-:W-:-:S05]  /*2bf0*/  @P2 FADD R15, RZ, R8 ;  /* 0x00000008ff0f2221 */ /* 0x004fca0000000000 */
[----:B------:R1:W-:Y:S04]  /*2c00*/  @P2 STG.E desc[UR28][R6.64], R15 ;  /* 0x0000000f06002986 */ /* 0x0003e8000c10191c */
[----:B------:R-:W2:Y:S01]  /*2c10*/  @P2 LDG.E R8, desc[UR28][R10.64] ;  /* 0x0000001c0a082981 */ /* 0x000ea2000c1e1900 */
[----:B------:R-:W-:Y:S02]  /*2c20*/  LOP3.LUT P3, RZ, R16, 0x1, RZ, 0xc0, !PT ;  /* 0x0000000110ff7812 */ /* 0x000fe4000786c0ff */
[----:B------:R-:W-:Y:S01]  /*2c30*/  @P2 IADD3 R5, PT, PT, R5, 0x2, RZ ;  /* 0x0000000205052810 */ /* 0x000fe20007ffe0ff */
[----:B--2---:R-:W-:-:S10]  /*2c40*/  @P2 FADD R17, RZ, R8 ;  /* 0x00000008ff112221 */ /* 0x004fd40000000000 */
[----:B------:R-:W0:Y:S01]  /*2c50*/  @P3 LDC.64 R8, c[0x0][0x3c8] ;  /* 0x0000f200ff083b82 */ /* 0x000e220000000a00 */
[----:B------:R1:W-:Y:S04]  /*2c60*/  @P2 STG.E desc[UR28][R6.64+0x4], R17 ;  /* 0x0000041106002986 */ /* 0x0003e8000c10191c */
[----:B------:R-:W2:Y:S01]  /*2c70*/  @P3 LDG.E R14, desc[UR28][R10.64] ;  /* 0x0000001c0a0e3981 */ /* 0x000ea2000c1e1900 */
[----:B------:R-:W-:-:S04]  /*2c80*/  @P3 IMAD R5, R4, R16, R5 ;  /* 0x0000001004053224 */ /* 0x000fc800078e0205 */
[----:B0-----:R-:W-:-:S04]  /*2c90*/  @P3 IMAD.WIDE R4, R5, 0x4, R8 ;  /* 0x0000000405043825 */ /* 0x001fc800078e0208 */
[----:B--2---:R-:W-:-:S05]  /*2ca0*/  @P3 FADD R9, RZ, R14 ;  /* 0x0000000eff093221 */ /* 0x004fca0000000000 */
[----:B------:R1:W-:Y:S02]  /*2cb0*/  @P3 STG.E desc[UR28][R4.64], R9 ;  /* 0x0000000904003986 */ /* 0x0003e4000c10191c */
.L_x_34:
[----:B------:R-:W-:-:S06]  /*2cc0*/  UIADD3 UR4, UPT, UPT, UR4, 0x1, URZ ;  /* 0x0000000104047890 */ /* 0x000fcc000fffe0ff */
[----:B------:R-:W-:-:S13]  /*2cd0*/  ISETP.NE.AND P2, PT, R3, UR4, PT ;  /* 0x0000000403007c0c */ /* 0x000fda000bf45270 */
[----:B------:R-:W-:Y:S05]  /*2ce0*/  @!P2 EXIT ;  /* 0x000000000000a94d */ /* 0x000fea0003800000 */
[----:B------:R-:W-:Y:S05]  /*2cf0*/  BRA `(.L_x_36) ;  /* 0xfffffff800b87947 */ /* 0x000fea000383ffff */
.L_x_3:
[----:B------:R-:W0:Y:S01]  /*2d00*/  LDCU.64 UR4, c[0x0][0x3a8] ;  /* 0x00007500ff0477ac */ /* 0x000e220008000a00 */
[----:B------:R-:W-:Y:S01]  /*2d10*/  IADD3 R2, PT, PT, R6, -0x1, RZ ;  /* 0xffffffff06027810 */ /* 0x000fe20007ffe0ff */
[----:B0-----:R-:W-:-:S04]  /*2d20*/  UISETP.NE.U32.AND UP0, UPT, UR4, URZ, UPT ;  /* 0x000000ff0400728c */ /* 0x001fc8000bf05070 */
[----:B------:R-:W-:-:S09]  /*2d30*/  UISETP.NE.AND.EX UP0, UPT, UR5, URZ, UPT, UP0 ;  /* 0x000000ff0500728c */ /* 0x000fd2000bf05300 */
[----:B------:R-:W-:Y:S05]  /*2d40*/  BRA.U UP0, `(.L_x_37) ;  /* 0x0000000100a87547 */ /* 0x000fea000b800000 */
[----:B------:R-:W-:Y:S01]  /*2d50*/  ISETP.GE.U32.AND P0, PT, R2, 0x3, PT ;  /* 0x000000030200780c */ /* 0x000fe20003f06070 */
[----:B------:R-:W-:Y:S01]  /*2d60*/  UMOV UR4, URZ ;  /* 0x000000ff00047c82 */ /* 0x000fe20008000000 */
[C---:B------:R-:W-:Y:S02]  /*2d70*/  LOP3.LUT R12, R6.reuse, 0x3, RZ, 0xc0, !PT ;  /* 0x00000003060c7812 */ /* 0x040fe400078ec0ff */
[----:B------:R-:W-:-:S09]  /*2d80*/  LOP3.LUT R8, R6, 0x7ffffffc, RZ, 0xc0, !PT ;  /* 0x7ffffffc06087812 */ /* 0x000fd200078ec0ff */
.L_x_42:
[----:B0-----:R-:W0:Y:S01]  /*2d90*/  LDC R11, c[0x0][0x3bc] ;  /* 0x0000ef00ff0b7b82 */ /* 0x001e220000000800 */
[----:B------:R-:W-:Y:S02]  /*2da0*/  HFMA2 R6, -RZ, RZ, 0, 0 ;  /* 0x00000000ff067431 */ /* 0x000fe400000001ff */
[----:B0-----:R-:W-:Y:S01]  /*2db0*/  IMAD R9, R0, R11, UR4 ;  /* 0x0000000400097e24 */ /* 0x001fe2000f8e020b */
[----:B--2---:R-:W-:Y:S06]  /*2dc0*/  @!P0 BRA `(.L_x_38) ;  /* 0x0000000000348947 */ /* 0x004fec0003800000 */
[----:B------:R-:W0:Y:S01]  /*2dd0*/  LDC R6, c[0x0][0x3c0] ;  /* 0x0000f000ff067b82 */ /* 0x000e220000000800 */
[----:B------:R-:W-:-:S07]  /*2de0*/  UMOV UR5, URZ ;  /* 0x000000ff00057c82 */ /* 0x000fce0008000000 */
[----:B------:R-:W1:Y:S02]  /*2df0*/  LDC.64 R4, c[0x0][0x3c8] ;  /* 0x0000f200ff047b82 */ /* 0x000e640000000a00 */
.L_x_39:
        /* <DEDUP_REMOVED lines=10> */
.L_x_38:
        /* <DEDUP_REMOVED lines=14> */
.L_x_41:
[----:B-12---:R-:W-:-:S04]  /*2f80*/  @P2 IMAD R3, R9, R10, R6 ;  /* 0x0000000a09032224 */ /* 0x006fc800078e0206 */
[----:B0-----:R-:W-:-:S05]  /*2f90*/  @P2 IMAD.WIDE R2, R3, 0x4, R4 ;  /* 0x0000000403022825 */ /* 0x001fca00078e0204 */
[----:B------:R0:W-:Y:S02]  /*2fa0*/  @P2 STG.E desc[UR28][R2.64], RZ ;  /* 0x000000ff02002986 */ /* 0x0001e4000c10191c */
.L_x_40:
[----:B------:R-:W-:-:S06]  /*2fb0*/  UIADD3 UR4, UPT, UPT, UR4, 0x1, URZ ;  /* 0x0000000104047890 */ /* 0x000fcc000fffe0ff */
[----:B------:R-:W-:-:S13]  /*2fc0*/  ISETP.NE.AND P1, PT, R11, UR4, PT ;  /* 0x000000040b007c0c */ /* 0x000fda000bf25270 */
[----:B------:R-:W-:Y:S05]  /*2fd0*/  @!P1 EXIT ;  /* 0x000000000000994d */ /* 0x000fea0003800000 */
[----:B------:R-:W-:Y:S05]  /*2fe0*/  BRA `(.L_x_42) ;  /* 0xfffffffc00687947 */ /* 0x000fea000383ffff */
.L_x_37:
[----:B------:R-:W-:Y:S01]  /*2ff0*/  LOP3.LUT R12, R6, 0x7, RZ, 0xc0, !PT ;  /* 0x00000007060c7812 */ /* 0x000fe200078ec0ff */
[----:B------:R-:W-:Y:S01]  /*3000*/  UMOV UR4, URZ ;  /* 0x000000ff00047c82 */ /* 0x000fe20008000000 */
[----:B------:R-:W-:Y:S02]  /*3010*/  ISETP.GE.U32.AND P0, PT, R2, 0x7, PT ;  /* 0x000000070200780c */ /* 0x000fe40003f06070 */
[----:B------:R-:W-:Y:S02]  /*3020*/  IADD3 R3, PT, PT, R12, -0x1, RZ ;  /* 0xffffffff0c037810 */ /* 0x000fe40007ffe0ff */
[C---:B------:R-:W-:Y:S02]  /*3030*/  LOP3.LUT R13, R6.reuse, 0x3, RZ, 0xc0, !PT ;  /* 0x00000003060d7812 */ /* 0x040fe400078ec0ff */
[----:B------:R-:W-:Y:S02]  /*3040*/  ISETP.GE.U32.AND P1, PT, R3, 0x3, PT ;  /* 0x000000030300780c */ /* 0x000fe40003f26070 */
[----:B------:R-:W-:-:S11]  /*3050*/  LOP3.LUT R2, R6, 0x7ffffff8, RZ, 0xc0, !PT ;  /* 0x7ffffff806027812 */ /* 0x000fd600078ec0ff */
.L_x_47:
[----:B0-----:R-:W0:Y:S01]  /*3060*/  LDC R3, c[0x0][0x3bc] ;  /* 0x0000ef00ff037b82 */ /* 0x001e220000000800 */
[----:B-1----:R-:W-:Y:S02]  /*3070*/  HFMA2 R5, -RZ, RZ, 0, 0 ;  /* 0x00000000ff057431 */ /* 0x002fe400000001ff */
[----:B0-----:R-:W-:Y:S01]  /*3080*/  IMAD R4, R0, R3, UR4 ;  /* 0x0000000400047e24 */ /* 0x001fe2000f8e0203 */
[----:B------:R-:W-:Y:S06]  /*3090*/  @!P0 BRA `(.L_x_43) ;  /* 0x0000000000848947 */ /* 0x000fec0003800000 */
[----:B------:R-:W-:-:S05]  /*30a0*/  UMOV UR5, URZ ;  /* 0x000000ff00057c82 */ /* 0x000fca0008000000 */
.L_x_44:
        /* <DEDUP_REMOVED lines=32> */
.L_x_43:
        /* <DEDUP_REMOVED lines=21> */
.L_x_46:
        /* <DEDUP_REMOVED lines=20> */
.L_x_45:
[----:B------:R-:W-:-:S06]  /*3540*/  UIADD3 UR4, UPT, UPT, UR4, 0x1, URZ ;  /* 0x0000000104047890 */ /* 0x000fcc000fffe0ff */
[----:B------:R-:W-:-:S13]  /*3550*/  ISETP.NE.AND P2, PT, R3, UR4, PT ;  /* 0x0000000403007c0c */ /* 0x000fda000bf45270 */
[----:B------:R-:W-:Y:S05]  /*3560*/  @!P2 EXIT ;  /* 0x000000000000a94d */ /* 0x000fea0003800000 */
[----:B------:R-:W-:Y:S05]  /*3570*/  BRA `(.L_x_47) ;  /* 0xfffffff800b87947 */ /* 0x000fea000383ffff */
.L_x_2:
        /* <DEDUP_REMOVED lines=8> */
[----:B------:R-:W-:Y:S02]  /*3600*/  IADD3 R2, PT, PT, R10, -0x1, RZ ;  /* 0xffffffff0a027810 */ /* 0x000fe40007ffe0ff */
[----:B------:R-:W-:Y:S02]  /*3610*/  LOP3.LUT R12, R6, 0x3, RZ, 0xc0, !PT ;  /* 0x00000003060c7812 */ /* 0x000fe400078ec0ff */
[----:B------:R-:W-:Y:S02]  /*3620*/  ISETP.GE.U32.AND P1, PT, R2, 0x3, PT ;  /* 0x000000030200780c */ /* 0x000fe40003f26070 */
[----:B------:R-:W-:-:S11]  /*3630*/  LOP3.LUT R8, R6, 0x7ffffff8, RZ, 0xc0, !PT ;  /* 0x7ffffff806087812 */ /* 0x000fd600078ec0ff */
.L_x_54:
[----:B0-----:R-:W0:Y:S01]  /*3640*/  LDC R9, c[0x0][0x3bc] ;  /* 0x0000ef00ff097b82 */ /* 0x001e220000000800 */
[----:B------:R-:W-:Y:S02]  /*3650*/  HFMA2 R6, -RZ, RZ, 0, 0 ;  /* 0x00000000ff067431 */ /* 0x000fe400000001ff */
[----:B0-----:R-:W-:Y:S01]  /*3660*/  IMAD R7, R0, R9, UR4 ;  /* 0x0000000400077e24 */ /* 0x001fe2000f8e0209 */
[----:B-12---:R-:W-:Y:S06]  /*3670*/  @!P0 BRA `(.L_x_49) ;  /* 0x0000000000448947 */ /* 0x006fec0003800000 */
[----:B------:R-:W0:Y:S01]  /*3680*/  LDC R6, c[0x0][0x3c0] ;  /* 0x0000f000ff067b82 */ /* 0x000e220000000800 */
[----:B------:R-:W-:-:S07]  /*3690*/  UMOV UR5, URZ ;  /* 0x000000ff00057c82 */ /* 0x000fce0008000000 */
[----:B------:R-:W1:Y:S02]  /*36a0*/  LDC.64 R4, c[0x0][0x3c8] ;  /* 0x0000f200ff047b82 */ /* 0x000e640000000a00 */
.L_x_50:
[----:B0-2---:R-:W-:Y:S01]  /*36b0*/  IMAD R3, R7, R6, UR5 ;  /* 0x0000000507037e24 */ /* 0x005fe2000f8e0206 */
[----:B------:R-:W-:-:S03]  /*36c0*/  UIADD3 UR5, UPT, UPT, UR5, 0x8, URZ ;  /* 0x0000000805057890 */ /* 0x000fc6000fffe0ff */
[----:B-1----:R-:W-:-:S03]  /*36d0*/  IMAD.WIDE R2, R3, 0x4, R4 ;  /* 0x0000000403027825 */ /* 0x002fc600078e0204 */
[----:B------:R-:W-:Y:S02]  /*36e0*/  ISETP.NE.AND P2, PT, R8, UR5, PT ;  /* 0x0000000508007c0c */ /* 0x000fe4000bf45270 */
[----:B------:R2:W-:Y:S04]  /*36f0*/  STG.E desc[UR28][R2.64], RZ ;  /* 0x000000ff02007986 */ /* 0x0005e8000c10191c */
[----:B------:R2:W-:Y:S04]  /*3700*/  STG.E desc[UR28][R2.64+0x4], RZ ;  /* 0x000004ff02007986 */ /* 0x0005e8000c10191c */
[----:B------:R2:W-:Y:S04]  /*3710*/  STG.E desc[UR28][R2.64+0x8], RZ ;  /* 0x000008ff02007986 */ /* 0x0005e8000c10191c */
[----:B------:R2:W-:Y:S04]  /*3720*/  STG.E desc[UR28][R2.64+0xc], RZ ;  /* 0x00000cff02007986 */ /* 0x0005e8000c10191c */
[----:B------:R2:W-:Y:S04]  /*3730*/  STG.E desc[UR28][R2.64+0x10], RZ ;  /* 0x000010ff02007986 */ /* 0x0005e8000c10191c */
[----:B------:R2:W-:Y:S04]  /*3740*/  STG.E desc[UR28][R2.64+0x14], RZ ;  /* 0x000014ff02007986 */ /* 0x0005e8000c10191c */
[----:B------:R2:W-:Y:S04]  /*3750*/  STG.E desc[UR28][R2.64+0x18], RZ ;  /* 0x000018ff02007986 */ /* 0x0005e8000c10191c */
[----:B------:R2:W-:Y:S01]  /*3760*/  STG.E desc[UR28][R2.64+0x1c], RZ ;  /* 0x00001cff02007986 */ /* 0x0005e2000c10191c */
[----:B------:R-:W-:Y:S05]  /*3770*/  @P2 BRA `(.L_x_50) ;  /* 0xfffffffc00cc2947 */ /* 0x000fea000383ffff */
[----:B------:R-:W-:-:S07]  /*3780*/  MOV R6, R8 ;  /* 0x0000000800067202 */ /* 0x000fce0000000f00 */
.L_x_49:
[----:B------:R-:W-:-:S13]  /*3790*/  ISETP.NE.AND P2, PT, R10, RZ, PT ;  /* 0x000000ff0a00720c */ /* 0x000fda0003f45270 */
[----:B------:R-:W-:Y:S05]  /*37a0*/  @!P2 BRA `(.L_x_51) ;  /* 0x00000000006ca947 */ /* 0x000fea0003800000 */
[----:B------:R-:W-:Y:S01]  /*37b0*/  ISETP.NE.AND P2, PT, R12, RZ, PT ;  /* 0x000000ff0c00720c */ /* 0x000fe20003f45270 */
[----:B------:R-:W-:-:S12]  /*37c0*/  @!P1 BRA `(.L_x_52) ;  /* 0x0000000000249947 */ /* 0x000fd80003800000 */
[----:B--2---:R-:W0:Y:S01]  /*37d0*/  LDC.64 R2, c[0x0][0x3c8] ;  /* 0x0000f200ff027b82 */ /* 0x004e220000000a00 */
[----:B------:R-:W1:Y:S02]  /*37e0*/  LDCU UR5, c[0x0][0x3c0] ;  /* 0x00007800ff0577ac */ /* 0x000e640008000800 */
[----:B-1----:R-:W-:Y:S01]  /*37f0*/  IMAD R5, R7, UR5, R6 ;  /* 0x0000000507057c24 */ /* 0x002fe2000f8e0206 */
[----:B------:R-:W-:-:S03]  /*3800*/  IADD3 R6, PT, PT, R6, 0x4, RZ ;  /* 0x0000000406067810 */ /* 0x000fc60007ffe0ff */
[----:B0-----:R-:W-:-:S05]  /*3810*/  IMAD.WIDE R2, R5, 0x4, R2 ;  /* 0x0000000405027825 */ /* 0x001fca00078e0202 */
[----:B------:R0:W-:Y:S04]  /*3820*/  STG.E desc[UR28][R2.64], RZ ;  /* 0x000000ff02007986 */ /* 0x0001e8000c10191c */
[----:B------:R0:W-:Y:S04]  /*3830*/  STG.E desc[UR28][R2.64+0x4], RZ ;  /* 0x000004ff02007986 */ /* 0x0001e8000c10191c */
[----:B------:R0:W-:Y:S04]  /*3840*/  STG.E desc[UR28][R2.64+0x8], RZ ;  /* 0x000008ff02007986 */ /* 0x0001e8000c10191c */
[----:B------:R0:W-:Y:S02]  /*3850*/  STG.E desc[UR28][R2.64+0xc], RZ ;  /* 0x00000cff02007986 */ /* 0x0001e4000c10191c */
.L_x_52:
[----:B------:R-:W-:Y:S05]  /*3860*/  @!P2 BRA `(.L_x_51) ;  /* 0x00000000003ca947 */ /* 0x000fea0003800000 */
[----:B------:R-:W1:Y:S01]  /*3870*/  LDC R13, c[0x0][0x3c0] ;  /* 0x0000f000ff0d7b82 */ /* 0x000e620000000800 */
[----:B------:R-:W-:Y:S02]  /*3880*/  ISETP.NE.AND P2, PT, R12, 0x1, PT ;  /* 0x000000010c00780c */ /* 0x000fe40003f45270 */
[----:B-1----:R-:W-:-:S13]  /*3890*/  LOP3.LUT P3, RZ, R13, 0x1, RZ, 0xc0, !PT ;  /* 0x000000010dff7812 */ /* 0x002fda000786c0ff */
[----:B------:R-:W1:Y:S01]  /*38a0*/  @P3 LDC.64 R4, c[0x0][0x3c8] ;  /* 0x0000f200ff043b82 */ /* 0x000e620000000a00 */
[----:B------:R-:W-:Y:S05]  /*38b0*/  @!P2 BRA `(.L_x_53) ;  /* 0x00000000001ca947 */ /* 0x000fea0003800000 */
[----:B0-2---:R-:W0:Y:S01]  /*38c0*/  LDC.64 R2, c[0x0][0x3c8] ;  /* 0x0000f200ff027b82 */ /* 0x005e220000000a00 */
[----:B------:R-:W2:Y:S02]  /*38d0*/  LDCU UR5, c[0x0][0x3c0] ;  /* 0x00007800ff0577ac */ /* 0x000ea40008000800 */
[----:B--2---:R-:W-:Y:S01]  /*38e0*/  IMAD R11, R7, UR5, R6 ;  /* 0x00000005070b7c24 */ /* 0x004fe2000f8e0206 */
[----:B------:R-:W-:-:S03]  /*38f0*/  IADD3 R6, PT, PT, R6, 0x2, RZ ;  /* 0x0000000206067810 */ /* 0x000fc60007ffe0ff */
[----:B0-----:R-:W-:-:S05]  /*3900*/  IMAD.WIDE R2, R11, 0x4, R2 ;  /* 0x000000040b027825 */ /* 0x001fca00078e0202 */
[----:B------:R3:W-:Y:S04]  /*3910*/  STG.E desc[UR28][R2.64], RZ ;  /* 0x000000ff02007986 */ /* 0x0007e8000c10191c */
[----:B------:R3:W-:Y:S02]  /*3920*/  STG.E desc[UR28][R2.64+0x4], RZ ;  /* 0x000004ff02007986 */ /* 0x0007e4000c10191c */
.L_x_53:
[----:B0-23--:R-:W-:-:S04]  /*3930*/  @P3 IMAD R3, R7, R13, R6 ;  /* 0x0000000d07033224 */ /* 0x00dfc800078e0206 */
[----:B-1----:R-:W-:-:S05]  /*3940*/  @P3 IMAD.WIDE R2, R3, 0x4, R4 ;  /* 0x0000000403023825 */ /* 0x002fca00078e0204 */
[----:B------:R1:W-:Y:S02]  /*3950*/  @P3 STG.E desc[UR28][R2.64], RZ ;  /* 0x000000ff02003986 */ /* 0x0003e4000c10191c */
.L_x_51:
[----:B------:R-:W-:-:S06]  /*3960*/  UIADD3 UR4, UPT, UPT, UR4, 0x1, URZ ;  /* 0x0000000104047890 */ /* 0x000fcc000fffe0ff */
[----:B------:R-:W-:-:S13]  /*3970*/  ISETP.NE.AND P2, PT, R9, UR4, PT ;  /* 0x0000000409007c0c */ /* 0x000fda000bf45270 */
[----:B------:R-:W-:Y:S05]  /*3980*/  @!P2 EXIT ;  /* 0x000000000000a94d */ /* 0x000fea0003800000 */
[----:B------:R-:W-:Y:S05]  /*3990*/  BRA `(.L_x_54) ;  /* 0xfffffffc00287947 */ /* 0x000fea000383ffff */
.L_x_48:
[C---:B------:R-:W-:Y:S01]  /*39a0*/  LOP3.LUT R12, R6.reuse, 0xf, RZ, 0xc0, !PT ;  /* 0x0000000f060c7812 */ /* 0x040fe200078ec0ff */
[----:B------:R-:W-:Y:S01]  /*39b0*/  UMOV UR4, URZ ;  /* 0x000000ff00047c82 */ /* 0x000fe20008000000 */
[----:B------:R-:W-:Y:S02]  /*39c0*/  LOP3.LUT R13, R6, 0x7, RZ, 0xc0, !PT ;  /* 0x00000007060d7812 */ /* 0x000fe400078ec0ff */
[----:B------:R-:W-:Y:S02]  /*39d0*/  IADD3 R2, PT, PT, R12, -0x1, RZ ;  /* 0xffffffff0c027810 */ /* 0x000fe40007ffe0ff */
[----:B------:R-:W-:Y:S02]  /*39e0*/  IADD3 R3, PT, PT, R13, -0x1, RZ ;  /* 0xffffffff0d037810 */ /* 0x000fe40007ffe0ff */
[----:B------:R-:W-:Y:S02]  /*39f0*/  ISETP.GE.U32.AND P0, PT, R2, 0x7, PT ;  /* 0x000000070200780c */ /* 0x000fe40003f06070 */
[----:B------:R-:W-:-:S02]  /*3a00*/  ISETP.GE.U32.AND P1, PT, R3, 0x3, PT ;  /* 0x000000030300780c */ /* 0x000fc40003f26070 */
[C---:B------:R-:W-:Y:S02]  /*3a10*/  LOP3.LUT R2, R6.reuse, 0x7ffffff0, RZ, 0xc0, !PT ;  /* 0x7ffffff006027812 */ /* 0x040fe400078ec0ff */
[----:B------:R-:W-:-:S09]  /*3a20*/  LOP3.LUT R3, R6, 0x3, RZ, 0xc0, !PT ;  /* 0x0000000306037812 */ /* 0x000fd200078ec0ff */
.L_x_60:
[----:B0-234-:R-:W0:Y:S01]  /*3a30*/  LDC R5, c[0x0][0x3bc] ;  /* 0x0000ef00ff057b82 */ /* 0x01de220000000800 */
[----:B------:R-:W-:Y:S01]  /*3a40*/  ISETP.GE.U32.AND P3, PT, R8, 0xf, PT ;  /* 0x0000000f0800780c */ /* 0x000fe20003f66070 */
[----:B0-----:R-:W-:Y:S01]  /*3a50*/  IMAD R4, R0, R5, UR4 ;  /* 0x0000000400047e24 */ /* 0x001fe2000f8e0205 */
[----:B------:R-:W-:-:S06]  /*3a60*/  UIADD3 UR4, UPT, UPT, UR4, 0x1, URZ ;  /* 0x0000000104047890 */ /* 0x000fcc000fffe0ff */
[----:B------:R-:W-:Y:S01]  /*3a70*/  ISETP.NE.AND P2, PT, R5, UR4, PT ;  /* 0x0000000405007c0c */ /* 0x000fe2000bf45270 */
[----:B------:R-:W-:-:S04]  /*3a80*/  HFMA2 R5, -RZ, RZ, 0, 0 ;  /* 0x00000000ff057431 */ /* 0x000fc800000001ff */
[----:B-1----:R-:W-:Y:S08]  /*3a90*/  @!P3 BRA `(.L_x_55) ;  /* 0x0000000000e4b947 */ /* 0x002ff00003800000 */
[----:B------:R-:W-:-:S05]  /*3aa0*/  UMOV UR5, URZ ;  /* 0x000000ff00057c82 */ /* 0x000fca0008000000 */
.L_x_56:
        /* <DEDUP_REMOVED lines=56> */
.L_x_55:
        /* <DEDUP_REMOVED lines=29> */
[----:B------:R-:W3:Y:S01]  /*4000*/  LDG.E R14, desc[UR28][R10.64] ;  /* 0x0000001c0a0e7981 */ /* 0x000ee2000c1e1900 */
[----:B------:R-:W-:Y:S01]  /*4010*/  IADD3 R5, PT, PT, R5, 0x8, RZ ;  /* 0x0000000805057810 */ /* 0x000fe20007ffe0ff */
[----:B---3--:R-:W-:-:S05]  /*4020*/  FADD R19, RZ, R14 ;  /* 0x0000000eff137221 */ /* 0x008fca0000000000 */
[----:B------:R0:W-:Y:S02]  /*4030*/  STG.E desc[UR28][R6.64+0x1c], R19 ;  /* 0x00001c1306007986 */ /* 0x0001e4000c10191c */
.L_x_58:
[----:B------:R-:W-:Y:S05]  /*4040*/  @!P3 BRA `(.L_x_57) ;  /* 0x000000000094b947 */ /* 0x000fea0003800000 */
[----:B------:R-:W-:Y:S01]  /*4050*/  ISETP.NE.AND P3, PT, R3, RZ, PT ;  /* 0x000000ff0300720c */ /* 0x000fe20003f65270 */
[----:B------:R-:W-:-:S12]  /*4060*/  @!P1 BRA `(.L_x_59) ;  /* 0x0000000000449947 */ /* 0x000fd80003800000 */
[----:B0-----:R-:W2:Y:S01]  /*4070*/  LDG.E R9, desc[UR28][R10.64] ;  /* 0x0000001c0a097981 */ /* 0x001ea2000c1e1900 */
        /* <DEDUP_REMOVED lines=16> */
.L_x_59:
[----:B------:R-:W-:Y:S05]  /*4180*/  @!P3 BRA `(.L_x_57) ;  /* 0x000000000044b947 */ /* 0x000fea0003800000 */
[----:B01----:R-:W2:Y:S01]  /*4190*/  LDG.E R9, desc[UR28][R10.64] ;  /* 0x0000001c0a097981 */ /* 0x003ea2000c1e1900 */
[----:B------:R-:W0:Y:S01]  /*41a0*/  LDC.64 R6, c[0x0][0x3c8] ;  /* 0x0000f200ff067b82 */ /* 0x000e220000000a00 */
[----:B------:R-:W1:Y:S01]  /*41b0*/  LDCU UR5, c[0x0][0x3c0] ;  /* 0x00007800ff0577ac */ /* 0x000e620008000800 */
[----:B------:R-:W-:Y:S01]  /*41c0*/  ISETP.NE.AND P3, PT, R3, 0x1, PT ;  /* 0x000000010300780c */ /* 0x000fe20003f65270 */
[----:B-1----:R-:W-:-:S04]  /*41d0*/  IMAD R5, R4, UR5, R5 ;  /* 0x0000000504057c24 */ /* 0x002fc8000f8e0205 */
[----:B0-----:R-:W-:-:S04]  /*41e0*/  IMAD.WIDE R4, R5, 0x4, R6 ;  /* 0x0000000405047825 */ /* 0x001fc800078e0206 */
[----:B--2---:R-:W-:-:S05]  /*41f0*/  FADD R9, RZ, R9 ;  /* 0x00000009ff097221 */ /* 0x004fca0000000000 */
[----:B------:R2:W-:Y:S01]  /*4200*/  STG.E desc[UR28][R4.64], R9 ;  /* 0x0000000904007986 */ /* 0x0005e2000c10191c */
[----:B------:R-:W-:Y:S05]  /*4210*/  @!P3 BRA `(.L_x_57) ;  /* 0x000000000020b947 */ /* 0x000fea0003800000 */
[----:B------:R-:W3:Y:S01]  /*4220*/  LDG.E R6, desc[UR28][R10.64] ;  /* 0x0000001c0a067981 */ /* 0x000ee2000c1e1900 */
[----:B------:R-:W-:Y:S01]  /*4230*/  ISETP.NE.AND P3, PT, R3, 0x2, PT ;  /* 0x000000020300780c */ /* 0x000fe20003f65270 */
[----:B---3--:R-:W-:-:S05]  /*4240*/  FADD R7, RZ, R6 ;  /* 0x00000006ff077221 */ /* 0x008fca0000000000 */
[----:B------:R3:W-:Y:S07]  /*4250*/  STG.E desc[UR28][R4.64+0x4], R7 ;  /* 0x0000040704007986 */ /* 0x0007ee000c10191c */
[----:B------:R-:W-:Y:S05]  /*4260*/  @!P3 BRA `(.L_x_57) ;  /* 0x00000000000cb947 */ /* 0x000fea0003800000 */
[----:B------:R-:W3:Y:S02]  /*4270*/  LDG.E R6, desc[UR28][R10.64] ;  /* 0x0000001c0a067981 */ /* 0x000ee4000c1e1900 */
[----:B---3--:R-:W-:-:S05]  /*4280*/  FADD R7, RZ, R6 ;  /* 0x00000006ff077221 */ /* 0x008fca0000000000 */
[----:B------:R4:W-:Y:S02]  /*4290*/  STG.E desc[UR28][R4.64+0x8], R7 ;  /* 0x0000080704007986 */ /* 0x0009e4000c10191c */
.L_x_57:
[----:B------:R-:W-:Y:S05]  /*42a0*/  @P2 BRA `(.L_x_60) ;  /* 0xfffffff400e02947 */ /* 0x000fea000383ffff */
[----:B------:R-:W-:Y:S05]  /*42b0*/  EXIT ;  /* 0x000000000000794d */ /* 0x000fea0003800000 */
.L_x_61:
        /* <DEDUP_REMOVED lines=12> */
.L_x_66:


//--------------------- .text._batch_norm         --------------------------
	.section	.text._batch_norm,"ax",@progbits
	.align	128
        .global         _batch_norm
        .type           _batch_norm,@function
        .size           _batch_norm,(.L_x_67 - _batch_norm)
        .other          _batch_norm,@"STO_CUDA_ENTRY STV_DEFAULT"
_batch_norm:
.text._batch_norm:
[----:B------:R-:W-:Y:S01]  /*0000*/  LDC R1, c[0x0][0x37c] ;  /* 0x0000df00ff017b82 */ /* 0x000fe20000000800 */
[----:B------:R-:W-:Y:S05]  /*0010*/  EXIT ;  /* 0x000000000000794d */ /* 0x000fea0003800000 */
.L_x_62:
        /* <DEDUP_REMOVED lines=14> */
.L_x_67:


//--------------------- .text._leaky_relu         --------------------------
	.section	.text._leaky_relu,"ax",@progbits
	.align	128
        .global         _leaky_relu
        .type           _leaky_relu,@function
        .size           _leaky_relu,(.L_x_68 - _leaky_relu)
        .other          _leaky_relu,@"STO_CUDA_ENTRY STV_DEFAULT"
_leaky_relu:
.text._leaky_relu:
[----:B------:R-:W-:Y:S01]  /*0000*/  LDC R1, c[0x0][0x37c] ;  /* 0x0000df00ff017b82 */ /* 0x000fe20000000800 */
[----:B------:R-:W-:Y:S05]  /*0010*/  EXIT ;  /* 0x000000000000794d */ /* 0x000fea0003800000 */
.L_x_63:
        /* <DEDUP_REMOVED lines=14> */
.L_x_68:


//--------------------- .nv.shared.reserved.0     --------------------------
	.section	.nv.shared.reserved.0,"aw",@nobits
	.weak		__nv_reservedSMEM_offset_0_alias
	.size		__nv_reservedSMEM_offset_0_alias, 0, 64
	.other		__nv_reservedSMEM_offset_0_alias,@"STO_CUDA_RESERVED_SHARED STV_DEFAULT"
__nv_reservedSMEM_offset_0_alias:
	.zero		0
	.zero		64


//--------------------- .nv.constant0._pad        --------------------------
	.section	.nv.constant0._pad,"a",@progbits
	.sectionflags	@""
	.align	4
.nv.constant0._pad:
	.zero		896


//--------------------- .nv.constant0._max_pool2d --------------------------
	.section	.nv.constant0._max_pool2d,"a",@progbits
	.sectionflags	@""
	.align	4
.nv.constant0._max_pool2d:
	.zero		896


//--------------------- .nv.constant0._conv2d     --------------------------
	.section	.nv.constant0._conv2d,"a",@progbits
	.sectionflags	@""
	.align	4
.nv.constant0._conv2d:
	.zero		976


//--------------------- .nv.constant0._batch_norm --------------------------
	.section	.nv.constant0._batch_norm,"a",@progbits
	.sectionflags	@""
	.align	4
.nv.constant0._batch_norm:
	.zero		896


//--------------------- .nv.constant0._leaky_relu --------------------------
	.section	.nv.constant0._leaky_relu,"a",@progbits
	.sectionflags	@""
	.align	4
.nv.constant0._leaky_relu:
	.zero		916


//--------------------- SYMBOLS --------------------------

	.type		.nv.reservedSmem.offset0,@object
	.size		.nv.reservedSmem.offset0,0x4
